// auto-generated by cutlass_sweep.gemm — config: {"arch": "sm_100", "cluster_m": 4, "cluster_n": 4, "dtype": "fp32", "dtype_b": "fp32", "layout": "nt", "stages": 0, "tile_k": 128, "tile_m": 64, "tile_n": 64}
#include "cutlass/cutlass.h"
#include "cutlass/gemm/collective/collective_builder.hpp"
#include "cutlass/gemm/device/gemm_universal_adapter.h"
#include "cutlass/gemm/kernel/gemm_universal.hpp"
#include "cutlass/epilogue/collective/collective_builder.hpp"

using ElemA = float;
using ElemB = float;
using ElemCD = float;
using Acc  = float;
using TileShape    = cute::Shape<cute::_64, cute::_64, cute::_128>;
using ClusterShape = cute::Shape<cute::_4, cute::_4, cute::_1>;

using CollectiveEpilogue = typename cutlass::epilogue::collective::CollectiveBuilder<
    cutlass::arch::Sm100, cutlass::arch::OpClassTensorOp,
    TileShape, ClusterShape,
    cutlass::epilogue::collective::EpilogueTileAuto,
    Acc, Acc,
    ElemCD, cutlass::layout::RowMajor, 128 / cutlass::sizeof_bits<ElemCD>::value,
    ElemCD, cutlass::layout::RowMajor, 128 / cutlass::sizeof_bits<ElemCD>::value,
    cutlass::epilogue::collective::EpilogueScheduleAuto
  >::CollectiveOp;

using CollectiveMainloop = typename cutlass::gemm::collective::CollectiveBuilder<
    cutlass::arch::Sm100, cutlass::arch::OpClassTensorOp,
    ElemA, cutlass::layout::RowMajor, 128 / cutlass::sizeof_bits<ElemA>::value,
    ElemB, cutlass::layout::ColumnMajor, 128 / cutlass::sizeof_bits<ElemB>::value,
    Acc,
    TileShape, ClusterShape,
    cutlass::gemm::collective::StageCountAutoCarveout<static_cast<int>(sizeof(typename CollectiveEpilogue::SharedStorage))>,
    cutlass::gemm::collective::KernelScheduleAuto
  >::CollectiveOp;

using GemmKernel = cutlass::gemm::kernel::GemmUniversal<
    cute::Shape<int,int,int,int>,
    CollectiveMainloop,
    CollectiveEpilogue
>;
using Gemm = cutlass::gemm::device::GemmUniversalAdapter<GemmKernel>;

// Force the device kernel symbol into the cubin without needing a host main.
auto* _anchor = &cutlass::device_kernel<GemmKernel>;


// ===== COMPILED SASS (sm_100a) =====

	.target	sm_100a

	.elftype	@"ET_EXEC"


//--------------------- .note.nv.tkinfo           --------------------------
	.section	.note.nv.tkinfo,"",@"SHT_NOTE"
	.sectionflags	@"SHF_NOTE_NV_TKINFO"
	.tkinfo
        /*0018*/ 	.word	0x00000002
        /*0030*/ 	.string	""
        /*0030*/ 	.string	"ptxas"
        /*0030*/ 	.string	"Cuda compilation tools, release 13.0, V13.0.88"
        /*0030*/ 	.string	"Build cuda_13.0.r13.0/compiler.36424714_0"
        /*0030*/ 	.string	"-arch sm_100a -m 64 "



//--------------------- .note.nv.cuinfo           --------------------------
	.section	.note.nv.cuinfo,"",@"SHT_NOTE"
	.sectionflags	@"SHF_NOTE_NV_CUINFO"
        /*0018*/ 	.short	0x0002
        /*001a*/ 	.short	0x0064
        /*001c*/ 	.short	0x0082
	.zero		2


//--------------------- .nv.info                  --------------------------
	.section	.nv.info,"",@"SHT_CUDA_INFO"
	.align	4


	//----- nvinfo : EIATTR_REGCOUNT
	.align		4
        /*0000*/ 	.byte	0x04, 0x2f
        /*0002*/ 	.short	(.L_19 - .L_18)
	.align		4
.L_18:
        /*0004*/ 	.word	index@(_ZN7cutlass13device_kernelINS_4gemm6kernel13GemmUniversalIN4cute5tupleIJiiiiEEENS1_10collective13CollectiveMmaINS1_35MainloopSm100TmaUmmaWarpSpecializedILi3ELi2ELi4ENS5_IJNS4_1CILi4EEESB_NSA_ILi1EEEEEEEENS5_IJNSA_ILi64EEESF_NSA_ILi128EEEEEEfNS5_IJlSC_lEEEfSI_NS4_8TiledMMAINS4_8MMA_AtomIJNS4_17SM100_MMA_TF32_SSINS_10tfloat32_tESM_fLi64ELi64ELNS4_4UMMA5MajorE0ELSO_0ELNSN_7ScaleInE0ELSP_0EEEEEENS4_6LayoutINS5_IJSC_SC_SC_EEENS5_IJNSA_ILi0EEESU_SU_EEEEENS5_IJNS4_10UnderscoreESX_SX_EEEEENS4_23SM90_TMA_LOAD_MULTICASTENS4_14ComposedLayoutINS4_7SwizzleILi3ELi4ELi3EEENS4_18smem_ptr_flag_bitsILi32EEENSS_INS5_IJNSA_ILi8EEENSA_ILi32EEEEEENS5_IJS17_SC_EEEEEEEvNS4_8identityES10_S1B_vS1C_EENS_8epilogue10collective18CollectiveEpilogueINS1E_23Sm100TmaWarpSpecializedILi3ELi2ELi16ELb1ELb0EEEJSH_NS5_IJNSS_ISF_SC_EENSS_IS17_SC_EEEEEfSI_fSI_NS1E_6fusion15FusionCallbacksIS1I_NS1M_17LinearCombinationIffffLNS_15FloatRoundStyleE2EEESH_S1L_JEEENS4_5SM1004TMEM4LOAD26SM100_TMEM_LOAD_16dp128b8xENS4_13SM90_TMA_LOADES1B_NS4_17SM75_U32x4_LDSM_NENS4_14SM90_TMA_STOREES1B_NS4_17SM90_U32x4_STSM_NENS4_39AutoVectorizingCopyWithAssumedAlignmentILi128EEEEEEvvEEEEvNT_6ParamsE)
        /*0008*/ 	.word	0x00000050


	//----- nvinfo : EIATTR_FRAME_SIZE
	.align		4
.L_19:
        /*000c*/ 	.byte	0x04, 0x11
        /*000e*/ 	.short	(.L_21 - .L_20)
	.align		4
.L_20:
        /*0010*/ 	.word	index@($__internal_2_$__cuda_sm10x_tcgen05_guardrail_trap_unallocated_columns_being_dealloced)
        /*0014*/ 	.word	0x00000000


	//----- nvinfo : EIATTR_FRAME_SIZE
	.align		4
.L_21:
        /*0018*/ 	.byte	0x04, 0x11
        /*001a*/ 	.short	(.L_23 - .L_22)
	.align		4
.L_22:
        /*001c*/ 	.word	index@($__internal_1_$__cuda_sm10x_tcgen05_guardrail_trap_phase_invalid_during_alloc)
        /*0020*/ 	.word	0x00000000


	//----- nvinfo : EIATTR_FRAME_SIZE
	.align		4
.L_23:
        /*0024*/ 	.byte	0x04, 0x11
        /*0026*/ 	.short	(.L_25 - .L_24)
	.align		4
.L_24:
        /*0028*/ 	.word	index@($__internal_0_$__cuda_sm10x_tcgen05_guardrail_trap_col_being_dealloced_not_returned_by_alloc)
        /*002c*/ 	.word	0x00000000


	//----- nvinfo : EIATTR_FRAME_SIZE
	.align		4
.L_25:
        /*0030*/ 	.byte	0x04, 0x11
        /*0032*/ 	.short	(.L_27 - .L_26)
	.align		4
.L_26:
        /*0034*/ 	.word	index@(_ZN7cutlass13device_kernelINS_4gemm6kernel13GemmUniversalIN4cute5tupleIJiiiiEEENS1_10collective13CollectiveMmaINS1_35MainloopSm100TmaUmmaWarpSpecializedILi3ELi2ELi4ENS5_IJNS4_1CILi4EEESB_NSA_ILi1EEEEEEEENS5_IJNSA_ILi64EEESF_NSA_ILi128EEEEEEfNS5_IJlSC_lEEEfSI_NS4_8TiledMMAINS4_8MMA_AtomIJNS4_17SM100_MMA_TF32_SSINS_10tfloat32_tESM_fLi64ELi64ELNS4_4UMMA5MajorE0ELSO_0ELNSN_7ScaleInE0ELSP_0EEEEEENS4_6LayoutINS5_IJSC_SC_SC_EEENS5_IJNSA_ILi0EEESU_SU_EEEEENS5_IJNS4_10UnderscoreESX_SX_EEEEENS4_23SM90_TMA_LOAD_MULTICASTENS4_14ComposedLayoutINS4_7SwizzleILi3ELi4ELi3EEENS4_18smem_ptr_flag_bitsILi32EEENSS_INS5_IJNSA_ILi8EEENSA_ILi32EEEEEENS5_IJS17_SC_EEEEEEEvNS4_8identityES10_S1B_vS1C_EENS_8epilogue10collective18CollectiveEpilogueINS1E_23Sm100TmaWarpSpecializedILi3ELi2ELi16ELb1ELb0EEEJSH_NS5_IJNSS_ISF_SC_EENSS_IS17_SC_EEEEEfSI_fSI_NS1E_6fusion15FusionCallbacksIS1I_NS1M_17LinearCombinationIffffLNS_15FloatRoundStyleE2EEESH_S1L_JEEENS4_5SM1004TMEM4LOAD26SM100_TMEM_LOAD_16dp128b8xENS4_13SM90_TMA_LOADES1B_NS4_17SM75_U32x4_LDSM_NENS4_14SM90_TMA_STOREES1B_NS4_17SM90_U32x4_STSM_NENS4_39AutoVectorizingCopyWithAssumedAlignmentILi128EEEEEEvvEEEEvNT_6ParamsE)
        /*0038*/ 	.word	0x00000000


	//----- nvinfo : EIATTR_MIN_STACK_SIZE
	.align		4
.L_27:
        /*003c*/ 	.byte	0x04, 0x12
        /*003e*/ 	.short	(.L_29 - .L_28)
	.align		4
.L_28:
        /*0040*/ 	.word	index@(_ZN7cutlass13device_kernelINS_4gemm6kernel13GemmUniversalIN4cute5tupleIJiiiiEEENS1_10collective13CollectiveMmaINS1_35MainloopSm100TmaUmmaWarpSpecializedILi3ELi2ELi4ENS5_IJNS4_1CILi4EEESB_NSA_ILi1EEEEEEEENS5_IJNSA_ILi64EEESF_NSA_ILi128EEEEEEfNS5_IJlSC_lEEEfSI_NS4_8TiledMMAINS4_8MMA_AtomIJNS4_17SM100_MMA_TF32_SSINS_10tfloat32_tESM_fLi64ELi64ELNS4_4UMMA5MajorE0ELSO_0ELNSN_7ScaleInE0ELSP_0EEEEEENS4_6LayoutINS5_IJSC_SC_SC_EEENS5_IJNSA_ILi0EEESU_SU_EEEEENS5_IJNS4_10UnderscoreESX_SX_EEEEENS4_23SM90_TMA_LOAD_MULTICASTENS4_14ComposedLayoutINS4_7SwizzleILi3ELi4ELi3EEENS4_18smem_ptr_flag_bitsILi32EEENSS_INS5_IJNSA_ILi8EEENSA_ILi32EEEEEENS5_IJS17_SC_EEEEEEEvNS4_8identityES10_S1B_vS1C_EENS_8epilogue10collective18CollectiveEpilogueINS1E_23Sm100TmaWarpSpecializedILi3ELi2ELi16ELb1ELb0EEEJSH_NS5_IJNSS_ISF_SC_EENSS_IS17_SC_EEEEEfSI_fSI_NS1E_6fusion15FusionCallbacksIS1I_NS1M_17LinearCombinationIffffLNS_15FloatRoundStyleE2EEESH_S1L_JEEENS4_5SM1004TMEM4LOAD26SM100_TMEM_LOAD_16dp128b8xENS4_13SM90_TMA_LOADES1B_NS4_17SM75_U32x4_LDSM_NENS4_14SM90_TMA_STOREES1B_NS4_17SM90_U32x4_STSM_NENS4_39AutoVectorizingCopyWithAssumedAlignmentILi128EEEEEEvvEEEEvNT_6ParamsE)
        /*0044*/ 	.word	0x00000000
.L_29:


//--------------------- .nv.compat                --------------------------
	.section	.nv.compat,"",@"SHT_CUDA_COMPAT_INFO"
	.align	4
        /*0000*/ 	.byte	0x02, 0x09, 0x01, 0x00, 0x02, 0x02, 0x02, 0x00, 0x02, 0x05, 0x05, 0x00, 0x03, 0x07, 0x01, 0x01
        /*0010*/ 	.byte	0x02, 0x03, 0x01, 0x00, 0x02, 0x06, 0x01, 0x00, 0x04, 0x0b, 0x08, 0x00, 0x09, 0x00, 0x00, 0x00
        /*0020*/ 	.byte	0x00, 0x00, 0x00, 0x00


//--------------------- .nv.info._ZN7cutlass13device_kernelINS_4gemm6kernel13GemmUniversalIN4cute5tupleIJiiiiEEENS1_10collective13CollectiveMmaINS1_35MainloopSm100TmaUmmaWarpSpecializedILi3ELi2ELi4ENS5_IJNS4_1CILi4EEESB_NSA_ILi1EEEEEEEENS5_IJNSA_ILi64EEESF_NSA_ILi128EEEEEEfNS5_IJlSC_lEEEfSI_NS4_8TiledMMAINS4_8MMA_AtomIJNS4_17SM100_MMA_TF32_SSINS_10tfloat32_tESM_fLi64ELi64ELNS4_4UMMA5MajorE0ELSO_0ELNSN_7ScaleInE0ELSP_0EEEEEENS4_6LayoutINS5_IJSC_SC_SC_EEENS5_IJNSA_ILi0EEESU_SU_EEEEENS5_IJNS4_10UnderscoreESX_SX_EEEEENS4_23SM90_TMA_LOAD_MULTICASTENS4_14ComposedLayoutINS4_7SwizzleILi3ELi4ELi3EEENS4_18smem_ptr_flag_bitsILi32EEENSS_INS5_IJNSA_ILi8EEENSA_ILi32EEEEEENS5_IJS17_SC_EEEEEEEvNS4_8identityES10_S1B_vS1C_EENS_8epilogue10collective18CollectiveEpilogueINS1E_23Sm100TmaWarpSpecializedILi3ELi2ELi16ELb1ELb0EEEJSH_NS5_IJNSS_ISF_SC_EENSS_IS17_SC_EEEEEfSI_fSI_NS1E_6fusion15FusionCallbacksIS1I_NS1M_17LinearCombinationIffffLNS_15FloatRoundStyleE2EEESH_S1L_JEEENS4_5SM1004TMEM4LOAD26SM100_TMEM_LOAD_16dp128b8xENS4_13SM90_TMA_LOADES1B_NS4_17SM75_U32x4_LDSM_NENS4_14SM90_TMA_STOREES1B_NS4_17SM90_U32x4_STSM_NENS4_39AutoVectorizingCopyWithAssumedAlignmentILi128EEEEEEvvEEEEvNT_6ParamsE --------------------------
	.section	.nv.info._ZN7cutlass13device_kernelINS_4gemm6kernel13GemmUniversalIN4cute5tupleIJiiiiEEENS1_10collective13CollectiveMmaINS1_35MainloopSm100TmaUmmaWarpSpecializedILi3ELi2ELi4ENS5_IJNS4_1CILi4EEESB_NSA_ILi1EEEEEEEENS5_IJNSA_ILi64EEESF_NSA_ILi128EEEEEEfNS5_IJlSC_lEEEfSI_NS4_8TiledMMAINS4_8MMA_AtomIJNS4_17SM100_MMA_TF32_SSINS_10tfloat32_tESM_fLi64ELi64ELNS4_4UMMA5MajorE0ELSO_0ELNSN_7ScaleInE0ELSP_0EEEEEENS4_6LayoutINS5_IJSC_SC_SC_EEENS5_IJNSA_ILi0EEESU_SU_EEEEENS5_IJNS4_10UnderscoreESX_SX_EEEEENS4_23SM90_TMA_LOAD_MULTICASTENS4_14ComposedLayoutINS4_7SwizzleILi3ELi4ELi3EEENS4_18smem_ptr_flag_bitsILi32EEENSS_INS5_IJNSA_ILi8EEENSA_ILi32EEEEEENS5_IJS17_SC_EEEEEEEvNS4_8identityES10_S1B_vS1C_EENS_8epilogue10collective18CollectiveEpilogueINS1E_23Sm100TmaWarpSpecializedILi3ELi2ELi16ELb1ELb0EEEJSH_NS5_IJNSS_ISF_SC_EENSS_IS17_SC_EEEEEfSI_fSI_NS1E_6fusion15FusionCallbacksIS1I_NS1M_17LinearCombinationIffffLNS_15FloatRoundStyleE2EEESH_S1L_JEEENS4_5SM1004TMEM4LOAD26SM100_TMEM_LOAD_16dp128b8xENS4_13SM90_TMA_LOADES1B_NS4_17SM75_U32x4_LDSM_NENS4_14SM90_TMA_STOREES1B_NS4_17SM90_U32x4_STSM_NENS4_39AutoVectorizingCopyWithAssumedAlignmentILi128EEEEEEvvEEEEvNT_6ParamsE,"",@"SHT_CUDA_INFO"
	.sectionflags	@""
	.align	4


	//----- nvinfo : EIATTR_CUDA_API_VERSION
	.align		4
        /*0000*/ 	.byte	0x04, 0x37
        /*0002*/ 	.short	(.L_31 - .L_30)
.L_30:
        /*0004*/ 	.word	0x00000082


	//----- nvinfo : EIATTR_KPARAM_INFO
	.align		4
.L_31:
        /*0008*/ 	.byte	0x04, 0x17
        /*000a*/ 	.short	(.L_33 - .L_32)
.L_32:
        /*000c*/ 	.word	0x00000000
        /*0010*/ 	.short	0x0000
        /*0012*/ 	.short	0x0000
        /*0014*/ 	.byte	0x00, 0xf0, 0x01, 0x20


	//----- nvinfo : EIATTR_AT_ENTRY_FRAGMENTS
	.align		4
.L_33:
        /*0018*/ 	.byte	0x04, 0x4f
        /*001a*/ 	.short	(.L_35 - .L_34)


	//   ....[0]....
.L_34:
        /*001c*/ 	.word	0x00000006


	//----- nvinfo : EIATTR_RESERVED_SMEM_USED
	.align		4
.L_35:
        /*0020*/ 	.byte	0x01, 0x41
	.zero		2


	//----- nvinfo : EIATTR_SPARSE_MMA_MASK
	.align		4
        /*0024*/ 	.byte	0x03, 0x50
        /*0026*/ 	.short	0x0000


	//----- nvinfo : EIATTR_TCGEN05_1CTA_USED
	.align		4
        /*0028*/ 	.byte	0x01, 0x51
	.zero		2


	//----- nvinfo : EIATTR_MAXREG_COUNT
	.align		4
        /*002c*/ 	.byte	0x03, 0x1b
        /*002e*/ 	.short	0x00ff


	//----- nvinfo : EIATTR_NUM_BARRIERS
	.align		4
        /*0030*/ 	.byte	0x02, 0x4c
        /*0032*/ 	.byte	0x07
	.zero		1


	//----- nvinfo : EIATTR_EXTERNS
	.align		4
        /*0034*/ 	.byte	0x04, 0x0f
        /*0036*/ 	.short	(.L_37 - .L_36)


	//   ....[0]....
	.align		4
.L_36:
        /*0038*/ 	.word	index@(__assertfail)


	//----- nvinfo : EIATTR_MERCURY_ISA_VERSION
	.align		4
.L_37:
        /*003c*/ 	.byte	0x03, 0x5f
        /*003e*/ 	.short	0x0101


	//----- nvinfo : EIATTR_INT_WARP_WIDE_INSTR_OFFSETS
	.align		4
        /*0040*/ 	.byte	0x04, 0x31
        /*0042*/ 	.short	(.L_39 - .L_38)


	//   ....[0]....
.L_38:
        /*0044*/ 	.word	0x000049a0


	//   ....[1]....
        /*0048*/ 	.word	0x000049d0


	//   ....[2]....
        /*004c*/ 	.word	0x000049f0


	//   ....[3]....
        /*0050*/ 	.word	0x000055c0


	//   ....[4]....
        /*0054*/ 	.word	0x00005640


	//   ....[5]....
        /*0058*/ 	.word	0x00005740


	//   ....[6]....
        /*005c*/ 	.word	0x00005850


	//----- nvinfo : EIATTR_COOP_GROUP_MASK_REGIDS
	.align		4
.L_39:
        /*0060*/ 	.byte	0x04, 0x29
        /*0062*/ 	.short	(.L_41 - .L_40)


	//   ....[0]....
.L_40:
        /*0064*/ 	.word	0xffffffff


	//   ....[1]....
        /*0068*/ 	.word	0xffffffff


	//   ....[2]....
        /*006c*/ 	.word	0xffffffff


	//   ....[3]....
        /*0070*/ 	.word	0xffffffff


	//   ....[4]....
        /*0074*/ 	.word	0xffffffff


	//   ....[5]....
        /*0078*/ 	.word	0xffffffff


	//   ....[6]....
        /*007c*/ 	.word	0xffffffff


	//   ....[7]....
        /*0080*/ 	.word	0xffffffff


	//   ....[8]....
        /*0084*/ 	.word	0xffffffff


	//   ....[9]....
        /*0088*/ 	.word	0xffffffff


	//   ....[10]....
        /*008c*/ 	.word	0xffffffff


	//   ....[11]....
        /*0090*/ 	.word	0xffffffff


	//   ....[12]....
        /*0094*/ 	.word	0xffffffff


	//   ....[13]....
        /*0098*/ 	.word	0xffffffff


	//----- nvinfo : EIATTR_COOP_GROUP_INSTR_OFFSETS
	.align		4
.L_41:
        /*009c*/ 	.byte	0x04, 0x28
        /*009e*/ 	.short	(.L_43 - .L_42)


	//   ....[0]....
.L_42:
        /*00a0*/ 	.word	0x00000080


	//   ....[1]....
        /*00a4*/ 	.word	0x000004e0


	//   ....[2]....
        /*00a8*/ 	.word	0x00000670


	//   ....[3]....
        /*00ac*/ 	.word	0x000007f0


	//   ....[4]....
        /*00b0*/ 	.word	0x000008f0


	//   ....[5]....
        /*00b4*/ 	.word	0x00000a60


	//   ....[6]....
        /*00b8*/ 	.word	0x00000c00


	//   ....[7]....
        /*00bc*/ 	.word	0x00000db0


	//   ....[8]....
        /*00c0*/ 	.word	0x000028a0


	//   ....[9]....
        /*00c4*/ 	.word	0x000036d0


	//   ....[10]....
        /*00c8*/ 	.word	0x000038e0


	//   ....[11]....
        /*00cc*/ 	.word	0x00003910


	//   ....[12]....
        /*00d0*/ 	.word	0x00004870


	//   ....[13]....
        /*00d4*/ 	.word	0x00004ab0


	//----- nvinfo : EIATTR_VRC_CTA_INIT_COUNT
	.align		4
.L_43:
        /*00d8*/ 	.byte	0x02, 0x4a
        /*00da*/ 	.byte	0x80
	.zero		1


	//----- nvinfo : EIATTR_SYSCALL_OFFSETS
	.align		4
        /*00dc*/ 	.byte	0x04, 0x46
        /*00de*/ 	.short	(.L_45 - .L_44)


	//   ....[0]....
.L_44:
        /*00e0*/ 	.word	0x00006550


	//   ....[1]....
        /*00e4*/ 	.word	0x00006640


	//   ....[2]....
        /*00e8*/ 	.word	0x00006ef0


	//   ....[3]....
        /*00ec*/ 	.word	0x00007750


	//----- nvinfo : EIATTR_MBARRIER_INSTR_OFFSETS
	.align		4
.L_45:
        /*00f0*/ 	.byte	0x04, 0x39
        /*00f2*/ 	.short	(.L_47 - .L_46)


	//   ....[0]....
.L_46:
        /*00f4*/ 	.word	0x00000600
        /*00f8*/ 	.word	0x000000ff
        /*00fc*/ 	.word	0x00000000
        /*0100*/ 	.short	0x0100
        /*0102*/ 	.byte	0x04
	.zero		1


	//   ....[1]....
        /*0104*/ 	.word	0x00000610
        /*0108*/ 	.word	0x000000ff
        /*010c*/ 	.word	0x00000018
        /*0110*/ 	.short	0x0100
        /*0112*/ 	.byte	0x04
	.zero		1


	//   ....[2]....
        /*0114*/ 	.word	0x00000620
        /*0118*/ 	.word	0x000000ff
        /*011c*/ 	.word	0x00000008
        /*0120*/ 	.short	0x0100
        /*0122*/ 	.byte	0x04
	.zero		1


	//   ....[3]....
        /*0124*/ 	.word	0x00000630
        /*0128*/ 	.word	0x000000ff
        /*012c*/ 	.word	0x00000020
        /*0130*/ 	.short	0x0100
        /*0132*/ 	.byte	0x04
	.zero		1


	//   ....[4]....
        /*0134*/ 	.word	0x00000640
        /*0138*/ 	.word	0x000000ff
        /*013c*/ 	.word	0x00000010
        /*0140*/ 	.short	0x0100
        /*0142*/ 	.byte	0x04
	.zero		1


	//   ....[5]....
        /*0144*/ 	.word	0x00000650
        /*0148*/ 	.word	0x000000ff
        /*014c*/ 	.word	0x00000028
        /*0150*/ 	.short	0x0100
        /*0152*/ 	.byte	0x04
	.zero		1


	//   ....[6]....
        /*0154*/ 	.word	0x00000780
        /*0158*/ 	.word	0x000000ff
        /*015c*/ 	.word	0x00000030
        /*0160*/ 	.short	0x0100
        /*0162*/ 	.byte	0x04
	.zero		1


	//   ....[7]....
        /*0164*/ 	.word	0x00000790
        /*0168*/ 	.word	0x000000ff
        /*016c*/ 	.word	0x00000048
        /*0170*/ 	.short	0x0100
        /*0172*/ 	.byte	0x04
	.zero		1


	//   ....[8]....
        /*0174*/ 	.word	0x000007a0
        /*0178*/ 	.word	0x000000ff
        /*017c*/ 	.word	0x00000038
        /*0180*/ 	.short	0x0100
        /*0182*/ 	.byte	0x04
	.zero		1


	//   ....[9]....
        /*0184*/ 	.word	0x000007b0
        /*0188*/ 	.word	0x000000ff
        /*018c*/ 	.word	0x00000050
        /*0190*/ 	.short	0x0100
        /*0192*/ 	.byte	0x04
	.zero		1


	//   ....[10]....
        /*0194*/ 	.word	0x000007c0
        /*0198*/ 	.word	0x000000ff
        /*019c*/ 	.word	0x00000040
        /*01a0*/ 	.short	0x0100
        /*01a2*/ 	.byte	0x04
	.zero		1


	//   ....[11]....
        /*01a4*/ 	.word	0x000007d0
        /*01a8*/ 	.word	0x000000ff
        /*01ac*/ 	.word	0x00000058
        /*01b0*/ 	.short	0x0100
        /*01b2*/ 	.byte	0x04
	.zero		1


	//   ....[12]....
        /*01b4*/ 	.word	0x000008c0
        /*01b8*/ 	.word	0x000000ff
        /*01bc*/ 	.word	0x00000060
        /*01c0*/ 	.short	0x0100
        /*01c2*/ 	.byte	0x06
	.zero		1


	//   ....[13]....
        /*01c4*/ 	.word	0x000008d0
        /*01c8*/ 	.word	0x000000ff
        /*01cc*/ 	.word	0x00000068
        /*01d0*/ 	.short	0x0100
        /*01d2*/ 	.byte	0x06
	.zero		1


	//   ....[14]....
        /*01d4*/ 	.word	0x00000a10
        /*01d8*/ 	.word	0x000000ff
        /*01dc*/ 	.word	0x00000070
        /*01e0*/ 	.short	0x0100
        /*01e2*/ 	.byte	0x06
	.zero		1


	//   ....[15]....
        /*01e4*/ 	.word	0x00000a20
        /*01e8*/ 	.word	0x000000ff
        /*01ec*/ 	.word	0x00000080
        /*01f0*/ 	.short	0x0100
        /*01f2*/ 	.byte	0x06
	.zero		1


	//   ....[16]....
        /*01f4*/ 	.word	0x00000a30
        /*01f8*/ 	.word	0x000000ff
        /*01fc*/ 	.word	0x00000078
        /*0200*/ 	.short	0x0100
        /*0202*/ 	.byte	0x06
	.zero		1


	//   ....[17]....
        /*0204*/ 	.word	0x00000a40
        /*0208*/ 	.word	0x000000ff
        /*020c*/ 	.word	0x00000088
        /*0210*/ 	.short	0x0100
        /*0212*/ 	.byte	0x06
	.zero		1


	//   ....[18]....
        /*0214*/ 	.word	0x00000b70
        /*0218*/ 	.word	0x000000ff
        /*021c*/ 	.word	0x00000090
        /*0220*/ 	.short	0x0100
        /*0222*/ 	.byte	0x04
	.zero		1


	//   ....[19]....
        /*0224*/ 	.word	0x00000b80
        /*0228*/ 	.word	0x000000ff
        /*022c*/ 	.word	0x000000b0
        /*0230*/ 	.short	0x0100
        /*0232*/ 	.byte	0x04
	.zero		1


	//   ....[20]....
        /*0234*/ 	.word	0x00000b90
        /*0238*/ 	.word	0x000000ff
        /*023c*/ 	.word	0x00000098
        /*0240*/ 	.short	0x0100
        /*0242*/ 	.byte	0x04
	.zero		1


	//   ....[21]....
        /*0244*/ 	.word	0x00000ba0
        /*0248*/ 	.word	0x000000ff
        /*024c*/ 	.word	0x000000b8
        /*0250*/ 	.short	0x0100
        /*0252*/ 	.byte	0x04
	.zero		1


	//   ....[22]....
        /*0254*/ 	.word	0x00000bb0
        /*0258*/ 	.word	0x000000ff
        /*025c*/ 	.word	0x000000a0
        /*0260*/ 	.short	0x0100
        /*0262*/ 	.byte	0x04
	.zero		1


	//   ....[23]....
        /*0264*/ 	.word	0x00000bc0
        /*0268*/ 	.word	0x000000ff
        /*026c*/ 	.word	0x000000c0
        /*0270*/ 	.short	0x0100
        /*0272*/ 	.byte	0x04
	.zero		1


	//   ....[24]....
        /*0274*/ 	.word	0x00000bd0
        /*0278*/ 	.word	0x000000ff
        /*027c*/ 	.word	0x000000a8
        /*0280*/ 	.short	0x0100
        /*0282*/ 	.byte	0x04
	.zero		1


	//   ....[25]....
        /*0284*/ 	.word	0x00000be0
        /*0288*/ 	.word	0x000000ff
        /*028c*/ 	.word	0x000000c8
        /*0290*/ 	.short	0x0100
        /*0292*/ 	.byte	0x04
	.zero		1


	//   ....[26]....
        /*0294*/ 	.word	0x00000cd0
        /*0298*/ 	.word	0x000000ff
        /*029c*/ 	.word	0x000000d0
        /*02a0*/ 	.short	0x0100
        /*02a2*/ 	.byte	0x04
	.zero		1


	//   ....[27]....
        /*02a4*/ 	.word	0x00000ce0
        /*02a8*/ 	.word	0x000000ff
        /*02ac*/ 	.word	0x000000e0
        /*02b0*/ 	.short	0x0100
        /*02b2*/ 	.byte	0x04
	.zero		1


	//   ....[28]....
        /*02b4*/ 	.word	0x00000cf0
        /*02b8*/ 	.word	0x000000ff
        /*02bc*/ 	.word	0x000000d8
        /*02c0*/ 	.short	0x0100
        /*02c2*/ 	.byte	0x04
	.zero		1


	//   ....[29]....
        /*02c4*/ 	.word	0x00000d00
        /*02c8*/ 	.word	0x000000ff
        /*02cc*/ 	.word	0x000000e8
        /*02d0*/ 	.short	0x0100
        /*02d2*/ 	.byte	0x04
	.zero		1


	//   ....[30]....
        /*02d4*/ 	.word	0x00001bf0
        /*02d8*/ 	.word	0x00000000
        /*02dc*/ 	.word	0x000000e0
        /*02e0*/ 	.short	0x010a
        /*02e2*/ 	.byte	0xff
	.zero		1


	//   ....[31]....
        /*02e4*/ 	.word	0x00001c20
        /*02e8*/ 	.word	0x00000000
        /*02ec*/ 	.word	0x000000d0
        /*02f0*/ 	.short	0x0101
        /*02f2*/ 	.byte	0xff
	.zero		1


	//   ....[32]....
        /*02f4*/ 	.word	0x00001d00
        /*02f8*/ 	.word	0x000000ff
        /*02fc*/ 	.word	0x00000018
        /*0300*/ 	.short	0x010a
        /*0302*/ 	.byte	0x04
	.zero		1


	//   ....[33]....
        /*0304*/ 	.word	0x00001d80
        /*0308*/ 	.word	0x000000ff
        /*030c*/ 	.word	0x00000018
        /*0310*/ 	.short	0x010a
        /*0312*/ 	.byte	0x39
	.zero		1


	//   ....[34]....
        /*0314*/ 	.word	0x00001ec0
        /*0318*/ 	.word	0x000000ff
        /*031c*/ 	.word	0x00000018
        /*0320*/ 	.short	0x010a
        /*0322*/ 	.byte	0x04
	.zero		1


	//   ....[35]....
        /*0324*/ 	.word	0x000022d0
        /*0328*/ 	.word	0x000000ff
        /*032c*/ 	.word	0x00000068
        /*0330*/ 	.short	0x0101
        /*0332*/ 	.byte	0x16
	.zero		1


	//   ....[36]....
        /*0334*/ 	.word	0x000022f0
        /*0338*/ 	.word	0x000000ff
        /*033c*/ 	.word	0x00000018
        /*0340*/ 	.short	0x010a
        /*0342*/ 	.byte	0x04
	.zero		1


	//   ....[37]....
        /*0344*/ 	.word	0x00002370
        /*0348*/ 	.word	0x000000ff
        /*034c*/ 	.word	0x00000018
        /*0350*/ 	.short	0x010a
        /*0352*/ 	.byte	0x39
	.zero		1


	//   ....[38]....
        /*0354*/ 	.word	0x000024b0
        /*0358*/ 	.word	0x000000ff
        /*035c*/ 	.word	0x00000018
        /*0360*/ 	.short	0x010a
        /*0362*/ 	.byte	0x04
	.zero		1


	//   ....[39]....
        /*0364*/ 	.word	0x000028d0
        /*0368*/ 	.word	0x00000003
        /*036c*/ 	.word	0x00000070
        /*0370*/ 	.short	0x010a
        /*0372*/ 	.byte	0xff
	.zero		1


	//   ....[40]....
        /*0374*/ 	.word	0x00002a20
        /*0378*/ 	.word	0x00000000
        /*037c*/ 	.word	0x00000000
        /*0380*/ 	.short	0x0101
        /*0382*/ 	.byte	0xff
	.zero		1


	//   ....[41]....
        /*0384*/ 	.word	0x00002fe0
        /*0388*/ 	.word	0x000000ff
        /*038c*/ 	.word	0x00000000
        /*0390*/ 	.short	0x010a
        /*0392*/ 	.byte	0x04
	.zero		1


	//   ....[42]....
        /*0394*/ 	.word	0x00003070
        /*0398*/ 	.word	0x000000ff
        /*039c*/ 	.word	0x00000000
        /*03a0*/ 	.short	0x010a
        /*03a2*/ 	.byte	0x05
	.zero		1


	//   ....[43]....
        /*03a4*/ 	.word	0x00003110
        /*03a8*/ 	.word	0x00000000
        /*03ac*/ 	.word	0x00000000
        /*03b0*/ 	.short	0x010a
        /*03b2*/ 	.byte	0xff
	.zero		1


	//   ....[44]....
        /*03b4*/ 	.word	0x00003230
        /*03b8*/ 	.word	0x00000002
        /*03bc*/ 	.word	0x000000d0
        /*03c0*/ 	.short	0x010a
        /*03c2*/ 	.byte	0xff
	.zero		1


	//   ....[45]....
        /*03c4*/ 	.word	0x000032a0
        /*03c8*/ 	.word	0x00000002
        /*03cc*/ 	.word	0x00000000
        /*03d0*/ 	.short	0x0101
        /*03d2*/ 	.byte	0xff
	.zero		1


	//   ....[46]....
        /*03d4*/ 	.word	0x000032c0
        /*03d8*/ 	.word	0x000000ff
        /*03dc*/ 	.word	0x00000080
        /*03e0*/ 	.short	0x010a
        /*03e2*/ 	.byte	0x04
	.zero		1


	//   ....[47]....
        /*03e4*/ 	.word	0x000033e0
        /*03e8*/ 	.word	0x00000002
        /*03ec*/ 	.word	0x00000070
        /*03f0*/ 	.short	0x010a
        /*03f2*/ 	.byte	0xff
	.zero		1


	//   ....[48]....
        /*03f4*/ 	.word	0x000034e0
        /*03f8*/ 	.word	0x00000002
        /*03fc*/ 	.word	0x00000000
        /*0400*/ 	.short	0x0101
        /*0402*/ 	.byte	0xff
	.zero		1


	//   ....[49]....
        /*0404*/ 	.word	0x00003570
        /*0408*/ 	.word	0x000000ff
        /*040c*/ 	.word	0x00000080
        /*0410*/ 	.short	0x0106
        /*0412*/ 	.byte	0x04
	.zero		1


	//   ....[50]....
        /*0414*/ 	.word	0x00003590
        /*0418*/ 	.word	0x000000ff
        /*041c*/ 	.word	0x00000080
        /*0420*/ 	.short	0x010a
        /*0422*/ 	.byte	0x04
	.zero		1


	//   ....[51]....
        /*0424*/ 	.word	0x00003620
        /*0428*/ 	.word	0x000000ff
        /*042c*/ 	.word	0x00000080
        /*0430*/ 	.short	0x0106
        /*0432*/ 	.byte	0x07
	.zero		1


	//   ....[52]....
        /*0434*/ 	.word	0x00003660
        /*0438*/ 	.word	0x00000000
        /*043c*/ 	.word	0x00000080
        /*0440*/ 	.short	0x010a
        /*0442*/ 	.byte	0xff
	.zero		1


	//   ....[53]....
        /*0444*/ 	.word	0x00003b80
        /*0448*/ 	.word	0x00000000
        /*044c*/ 	.word	0x00000070
        /*0450*/ 	.short	0x010a
        /*0452*/ 	.byte	0xff
	.zero		1


	//   ....[54]....
        /*0454*/ 	.word	0x00003ca0
        /*0458*/ 	.word	0x00000003
        /*045c*/ 	.word	0x00000000
        /*0460*/ 	.short	0x0101
        /*0462*/ 	.byte	0xff
	.zero		1


	//   ....[55]....
        /*0464*/ 	.word	0x00003cb0
        /*0468*/ 	.word	0x000000ff
        /*046c*/ 	.word	0x00000000
        /*0470*/ 	.short	0x010a
        /*0472*/ 	.byte	0x04
	.zero		1


	//   ....[56]....
        /*0474*/ 	.word	0x00003d00
        /*0478*/ 	.word	0x000000ff
        /*047c*/ 	.word	0x000000b0
        /*0480*/ 	.short	0x010a
        /*0482*/ 	.byte	0x05
	.zero		1


	//   ....[57]....
        /*0484*/ 	.word	0x00003e10
        /*0488*/ 	.word	0x000000ff
        /*048c*/ 	.word	0x00000000
        /*0490*/ 	.short	0x010a
        /*0492*/ 	.byte	0x05
	.zero		1


	//   ....[58]....
        /*0494*/ 	.word	0x00003f60
        /*0498*/ 	.word	0x000000ff
        /*049c*/ 	.word	0x00000000
        /*04a0*/ 	.short	0x010a
        /*04a2*/ 	.byte	0x07
	.zero		1


	//   ....[59]....
        /*04a4*/ 	.word	0x000046a0
        /*04a8*/ 	.word	0x000000ff
        /*04ac*/ 	.word	0x00000000
        /*04b0*/ 	.short	0x010a
        /*04b2*/ 	.byte	0x04
	.zero		1


	//   ....[60]....
        /*04b4*/ 	.word	0x00004730
        /*04b8*/ 	.word	0x000000ff
        /*04bc*/ 	.word	0x00000000
        /*04c0*/ 	.short	0x010a
        /*04c2*/ 	.byte	0x05
	.zero		1


	//   ....[61]....
        /*04c4*/ 	.word	0x000047c0
        /*04c8*/ 	.word	0x000000ff
        /*04cc*/ 	.word	0x00000000
        /*04d0*/ 	.short	0x010a
        /*04d2*/ 	.byte	0x05
	.zero		1


	//   ....[62]....
        /*04d4*/ 	.word	0x00004850
        /*04d8*/ 	.word	0x000000ff
        /*04dc*/ 	.word	0x00000000
        /*04e0*/ 	.short	0x010a
        /*04e2*/ 	.byte	0x04
	.zero		1


	//   ....[63]....
        /*04e4*/ 	.word	0x00004cf0
        /*04e8*/ 	.word	0x0000000c
        /*04ec*/ 	.word	0x00000070
        /*04f0*/ 	.short	0x010a
        /*04f2*/ 	.byte	0xff
	.zero		1


	//   ....[64]....
        /*04f4*/ 	.word	0x00004e60
        /*04f8*/ 	.word	0x00000000
        /*04fc*/ 	.word	0x00000000
        /*0500*/ 	.short	0x0101
        /*0502*/ 	.byte	0xff
	.zero		1


	//   ....[65]....
        /*0504*/ 	.word	0x000052e0
        /*0508*/ 	.word	0x000000ff
        /*050c*/ 	.word	0x00000068
        /*0510*/ 	.short	0x010a
        /*0512*/ 	.byte	0x18
	.zero		1


	//   ....[66]....
        /*0514*/ 	.word	0x000054a0
        /*0518*/ 	.word	0x000000ff
        /*051c*/ 	.word	0x00000048
        /*0520*/ 	.short	0x010a
        /*0522*/ 	.byte	0x04
	.zero		1


	//   ....[67]....
        /*0524*/ 	.word	0x00005670
        /*0528*/ 	.word	0x000000ff
        /*052c*/ 	.word	0x00000030
        /*0530*/ 	.short	0x010b
        /*0532*/ 	.byte	0x04
	.zero		1


	//   ....[68]....
        /*0534*/ 	.word	0x00005680
        /*0538*/ 	.word	0x000000ff
        /*053c*/ 	.word	0x00000000
        /*0540*/ 	.short	0x0101
        /*0542*/ 	.byte	0x14
	.zero		1


	//   ....[69]....
        /*0544*/ 	.word	0x00005690
        /*0548*/ 	.word	0x000000ff
        /*054c*/ 	.word	0x00000048
        /*0550*/ 	.short	0x010a
        /*0552*/ 	.byte	0x05
	.zero		1


	//   ....[70]....
        /*0554*/ 	.word	0x00005880
        /*0558*/ 	.word	0x000000ff
        /*055c*/ 	.word	0x00000030
        /*0560*/ 	.short	0x010b
        /*0562*/ 	.byte	0x05
	.zero		1


	//   ....[71]....
        /*0564*/ 	.word	0x00005890
        /*0568*/ 	.word	0x000000ff
        /*056c*/ 	.word	0x00000000
        /*0570*/ 	.short	0x0101
        /*0572*/ 	.byte	0x04
	.zero		1


	//   ....[72]....
        /*0574*/ 	.word	0x00005930
        /*0578*/ 	.word	0x000000ff
        /*057c*/ 	.word	0x00000000
        /*0580*/ 	.short	0x010a
        /*0582*/ 	.byte	0x04
	.zero		1


	//   ....[73]....
        /*0584*/ 	.word	0x000059c0
        /*0588*/ 	.word	0x000000ff
        /*058c*/ 	.word	0x00000000
        /*0590*/ 	.short	0x010a
        /*0592*/ 	.byte	0x05
	.zero		1


	//   ....[74]....
        /*0594*/ 	.word	0x00005a60
        /*0598*/ 	.word	0x00000000
        /*059c*/ 	.word	0x00000000
        /*05a0*/ 	.short	0x010a
        /*05a2*/ 	.byte	0xff
	.zero		1


	//   ....[75]....
        /*05a4*/ 	.word	0x00005dc0
        /*05a8*/ 	.word	0x00000000
        /*05ac*/ 	.word	0x00000070
        /*05b0*/ 	.short	0x010a
        /*05b2*/ 	.byte	0xff
	.zero		1


	//   ....[76]....
        /*05b4*/ 	.word	0x00005e90
        /*05b8*/ 	.word	0x00000000
        /*05bc*/ 	.word	0x00000000
        /*05c0*/ 	.short	0x0101
        /*05c2*/ 	.byte	0xff
	.zero		1


	//   ....[77]....
        /*05c4*/ 	.word	0x00006a80
        /*05c8*/ 	.word	0x00000002
        /*05cc*/ 	.word	0x00000030
        /*05d0*/ 	.short	0x010a
        /*05d2*/ 	.byte	0xff
	.zero		1


	//   ....[78]....
        /*05d4*/ 	.word	0x00006ab0
        /*05d8*/ 	.word	0x00000049
        /*05dc*/ 	.word	0x00000090
        /*05e0*/ 	.short	0x010a
        /*05e2*/ 	.byte	0xff
	.zero		1


	//   ....[79]....
        /*05e4*/ 	.word	0x00006ba0
        /*05e8*/ 	.word	0x00000002
        /*05ec*/ 	.word	0x00000030
        /*05f0*/ 	.short	0x010a
        /*05f2*/ 	.byte	0xff
	.zero		1


	//   ....[80]....
        /*05f4*/ 	.word	0x00006dd0
        /*05f8*/ 	.word	0x00000049
        /*05fc*/ 	.word	0x00000090
        /*0600*/ 	.short	0x010a
        /*0602*/ 	.byte	0xff
	.zero		1


	//   ....[81]....
        /*0604*/ 	.word	0x00007470
        /*0608*/ 	.word	0x00000000
        /*060c*/ 	.word	0x00000000
        /*0610*/ 	.short	0x0101
        /*0612*/ 	.byte	0xff
	.zero		1


	//   ....[82]....
        /*0614*/ 	.word	0x00007480
        /*0618*/ 	.word	0x00000002
        /*061c*/ 	.word	0x00000030
        /*0620*/ 	.short	0x010a
        /*0622*/ 	.byte	0xff
	.zero		1


	//   ....[83]....
        /*0624*/ 	.word	0x00007550
        /*0628*/ 	.word	0x00000002
        /*062c*/ 	.word	0x00000030
        /*0630*/ 	.short	0x010a
        /*0632*/ 	.byte	0xff
	.zero		1


	//   ....[84]....
        /*0634*/ 	.word	0x00007840
        /*0638*/ 	.word	0x000000ff
        /*063c*/ 	.word	0x00000000
        /*0640*/ 	.short	0x0101
        /*0642*/ 	.byte	0x04
	.zero		1


	//   ....[85]....
        /*0644*/ 	.word	0x00007d60
        /*0648*/ 	.word	0x00000000
        /*064c*/ 	.word	0x00000000
        /*0650*/ 	.short	0x0101
        /*0652*/ 	.byte	0xff
	.zero		1


	//   ....[86]....
        /*0654*/ 	.word	0x00008020
        /*0658*/ 	.word	0x000000ff
        /*065c*/ 	.word	0x00000000
        /*0660*/ 	.short	0x0101
        /*0662*/ 	.byte	0x06
	.zero		1


	//   ....[87]....
        /*0664*/ 	.word	0x00008040
        /*0668*/ 	.word	0x00000000
        /*066c*/ 	.word	0x000000e0
        /*0670*/ 	.short	0x010a
        /*0672*/ 	.byte	0xff
	.zero		1


	//   ....[88]....
        /*0674*/ 	.word	0x000080a0
        /*0678*/ 	.word	0x00000000
        /*067c*/ 	.word	0x00000018
        /*0680*/ 	.short	0x010a
        /*0682*/ 	.byte	0xff
	.zero		1


	//   ....[89]....
        /*0684*/ 	.word	0x00008100
        /*0688*/ 	.word	0x00000000
        /*068c*/ 	.word	0x00000018
        /*0690*/ 	.short	0x010a
        /*0692*/ 	.byte	0xff
	.zero		1


	//   ....[90]....
        /*0694*/ 	.word	0x00008150
        /*0698*/ 	.word	0x00000003
        /*069c*/ 	.word	0x00000070
        /*06a0*/ 	.short	0x010a
        /*06a2*/ 	.byte	0xff
	.zero		1


	//   ....[91]....
        /*06a4*/ 	.word	0x000081b0
        /*06a8*/ 	.word	0x00000000
        /*06ac*/ 	.word	0x00000000
        /*06b0*/ 	.short	0x010a
        /*06b2*/ 	.byte	0xff
	.zero		1


	//   ....[92]....
        /*06b4*/ 	.word	0x00008210
        /*06b8*/ 	.word	0x00000000
        /*06bc*/ 	.word	0x00000000
        /*06c0*/ 	.short	0x010a
        /*06c2*/ 	.byte	0xff
	.zero		1


	//   ....[93]....
        /*06c4*/ 	.word	0x00008260
        /*06c8*/ 	.word	0x00000002
        /*06cc*/ 	.word	0x000000d0
        /*06d0*/ 	.short	0x010a
        /*06d2*/ 	.byte	0xff
	.zero		1


	//   ....[94]....
        /*06d4*/ 	.word	0x000082c0
        /*06d8*/ 	.word	0x00000002
        /*06dc*/ 	.word	0x00000080
        /*06e0*/ 	.short	0x010a
        /*06e2*/ 	.byte	0xff
	.zero		1


	//   ....[95]....
        /*06e4*/ 	.word	0x00008310
        /*06e8*/ 	.word	0x00000002
        /*06ec*/ 	.word	0x00000070
        /*06f0*/ 	.short	0x010a
        /*06f2*/ 	.byte	0xff
	.zero		1


	//   ....[96]....
        /*06f4*/ 	.word	0x00008370
        /*06f8*/ 	.word	0x00000000
        /*06fc*/ 	.word	0x00000080
        /*0700*/ 	.short	0x010a
        /*0702*/ 	.byte	0xff
	.zero		1


	//   ....[97]....
        /*0704*/ 	.word	0x000083c0
        /*0708*/ 	.word	0x00000000
        /*070c*/ 	.word	0x00000070
        /*0710*/ 	.short	0x010a
        /*0712*/ 	.byte	0xff
	.zero		1


	//   ....[98]....
        /*0714*/ 	.word	0x00008430
        /*0718*/ 	.word	0x00000002
        /*071c*/ 	.word	0x000000b0
        /*0720*/ 	.short	0x010a
        /*0722*/ 	.byte	0xff
	.zero		1


	//   ....[99]....
        /*0724*/ 	.word	0x00008490
        /*0728*/ 	.word	0x00000000
        /*072c*/ 	.word	0x00000000
        /*0730*/ 	.short	0x010a
        /*0732*/ 	.byte	0xff
	.zero		1


	//   ....[100]....
        /*0734*/ 	.word	0x000084f0
        /*0738*/ 	.word	0x00000000
        /*073c*/ 	.word	0x00000000
        /*0740*/ 	.short	0x010a
        /*0742*/ 	.byte	0xff
	.zero		1


	//   ....[101]....
        /*0744*/ 	.word	0x00008550
        /*0748*/ 	.word	0x00000000
        /*074c*/ 	.word	0x00000000
        /*0750*/ 	.short	0x010a
        /*0752*/ 	.byte	0xff
	.zero		1


	//   ....[102]....
        /*0754*/ 	.word	0x000085b0
        /*0758*/ 	.word	0x00000000
        /*075c*/ 	.word	0x00000000
        /*0760*/ 	.short	0x010a
        /*0762*/ 	.byte	0xff
	.zero		1


	//   ....[103]....
        /*0764*/ 	.word	0x00008610
        /*0768*/ 	.word	0x00000000
        /*076c*/ 	.word	0x00000000
        /*0770*/ 	.short	0x010a
        /*0772*/ 	.byte	0xff
	.zero		1


	//   ....[104]....
        /*0774*/ 	.word	0x00008660
        /*0778*/ 	.word	0x0000000c
        /*077c*/ 	.word	0x00000070
        /*0780*/ 	.short	0x010a
        /*0782*/ 	.byte	0xff
	.zero		1


	//   ....[105]....
        /*0784*/ 	.word	0x000086c0
        /*0788*/ 	.word	0x00000000
        /*078c*/ 	.word	0x00000068
        /*0790*/ 	.short	0x010a
        /*0792*/ 	.byte	0xff
	.zero		1


	//   ....[106]....
        /*0794*/ 	.word	0x00008720
        /*0798*/ 	.word	0x00000000
        /*079c*/ 	.word	0x00000048
        /*07a0*/ 	.short	0x010a
        /*07a2*/ 	.byte	0xff
	.zero		1


	//   ....[107]....
        /*07a4*/ 	.word	0x00008780
        /*07a8*/ 	.word	0x00000006
        /*07ac*/ 	.word	0x00000048
        /*07b0*/ 	.short	0x010a
        /*07b2*/ 	.byte	0xff
	.zero		1


	//   ....[108]....
        /*07b4*/ 	.word	0x000087e0
        /*07b8*/ 	.word	0x00000000
        /*07bc*/ 	.word	0x00000000
        /*07c0*/ 	.short	0x010a
        /*07c2*/ 	.byte	0xff
	.zero		1


	//   ....[109]....
        /*07c4*/ 	.word	0x00008840
        /*07c8*/ 	.word	0x00000000
        /*07cc*/ 	.word	0x00000000
        /*07d0*/ 	.short	0x010a
        /*07d2*/ 	.byte	0xff
	.zero		1


	//   ....[110]....
        /*07d4*/ 	.word	0x00008890
        /*07d8*/ 	.word	0x00000000
        /*07dc*/ 	.word	0x00000070
        /*07e0*/ 	.short	0x010a
        /*07e2*/ 	.byte	0xff
	.zero		1


	//   ....[111]....
        /*07e4*/ 	.word	0x000088e0
        /*07e8*/ 	.word	0x00000002
        /*07ec*/ 	.word	0x00000030
        /*07f0*/ 	.short	0x010a
        /*07f2*/ 	.byte	0xff
	.zero		1


	//   ....[112]....
        /*07f4*/ 	.word	0x00008930
        /*07f8*/ 	.word	0x00000049
        /*07fc*/ 	.word	0x00000090
        /*0800*/ 	.short	0x010a
        /*0802*/ 	.byte	0xff
	.zero		1


	//   ....[113]....
        /*0804*/ 	.word	0x00008980
        /*0808*/ 	.word	0x00000002
        /*080c*/ 	.word	0x00000030
        /*0810*/ 	.short	0x010a
        /*0812*/ 	.byte	0xff
	.zero		1


	//----- nvinfo : EIATTR_NUM_MBARRIERS
	.align		4
.L_47:
        /*0814*/ 	.byte	0x03, 0x38
        /*0816*/ 	.short	0x001e


	//----- nvinfo : EIATTR_EXIT_INSTR_OFFSETS
	.align		4
        /*0818*/ 	.byte	0x04, 0x1c
        /*081a*/ 	.short	(.L_49 - .L_48)


	//   ....[0]....
.L_48:
        /*081c*/ 	.word	0x00003140


	//   ....[1]....
        /*0820*/ 	.word	0x00003630


	//   ....[2]....
        /*0824*/ 	.word	0x00003690


	//   ....[3]....
        /*0828*/ 	.word	0x00004ac0


	//   ....[4]....
        /*082c*/ 	.word	0x00005a90


	//   ....[5]....
        /*0830*/ 	.word	0x00005ad0


	//   ....[6]....
        /*0834*/ 	.word	0x00007f20


	//   ....[7]....
        /*0838*/ 	.word	0x00007f90


	//   ....[8]....
        /*083c*/ 	.word	0x00007fc0


	//   ....[9]....
        /*0840*/ 	.word	0x00008030


	//----- nvinfo : EIATTR_MAX_THREADS
	.align		4
.L_49:
        /*0844*/ 	.byte	0x04, 0x05
        /*0846*/ 	.short	(.L_51 - .L_50)
.L_50:
        /*0848*/ 	.word	0x00000100
        /*084c*/ 	.word	0x00000001
        /*0850*/ 	.word	0x00000001


	//----- nvinfo : EIATTR_CRS_STACK_SIZE
	.align		4
.L_51:
        /*0854*/ 	.byte	0x04, 0x1e
        /*0856*/ 	.short	(.L_53 - .L_52)
.L_52:
        /*0858*/ 	.word	0x00000000


	//----- nvinfo : EIATTR_CBANK_PARAM_SIZE
	.align		4
.L_53:
        /*085c*/ 	.byte	0x03, 0x19
        /*085e*/ 	.short	0x0800


	//----- nvinfo : EIATTR_PARAM_CBANK
	.align		4
        /*0860*/ 	.byte	0x04, 0x0a
        /*0862*/ 	.short	(.L_55 - .L_54)
	.align		4
.L_54:
        /*0864*/ 	.word	index@(.nv.constant0._ZN7cutlass13device_kernelINS_4gemm6kernel13GemmUniversalIN4cute5tupleIJiiiiEEENS1_10collective13CollectiveMmaINS1_35MainloopSm100TmaUmmaWarpSpecializedILi3ELi2ELi4ENS5_IJNS4_1CILi4EEESB_NSA_ILi1EEEEEEEENS5_IJNSA_ILi64EEESF_NSA_ILi128EEEEEEfNS5_IJlSC_lEEEfSI_NS4_8TiledMMAINS4_8MMA_AtomIJNS4_17SM100_MMA_TF32_SSINS_10tfloat32_tESM_fLi64ELi64ELNS4_4UMMA5MajorE0ELSO_0ELNSN_7ScaleInE0ELSP_0EEEEEENS4_6LayoutINS5_IJSC_SC_SC_EEENS5_IJNSA_ILi0EEESU_SU_EEEEENS5_IJNS4_10UnderscoreESX_SX_EEEEENS4_23SM90_TMA_LOAD_MULTICASTENS4_14ComposedLayoutINS4_7SwizzleILi3ELi4ELi3EEENS4_18smem_ptr_flag_bitsILi32EEENSS_INS5_IJNSA_ILi8EEENSA_ILi32EEEEEENS5_IJS17_SC_EEEEEEEvNS4_8identityES10_S1B_vS1C_EENS_8epilogue10collective18CollectiveEpilogueINS1E_23Sm100TmaWarpSpecializedILi3ELi2ELi16ELb1ELb0EEEJSH_NS5_IJNSS_ISF_SC_EENSS_IS17_SC_EEEEEfSI_fSI_NS1E_6fusion15FusionCallbacksIS1I_NS1M_17LinearCombinationIffffLNS_15FloatRoundStyleE2EEESH_S1L_JEEENS4_5SM1004TMEM4LOAD26SM100_TMEM_LOAD_16dp128b8xENS4_13SM90_TMA_LOADES1B_NS4_17SM75_U32x4_LDSM_NENS4_14SM90_TMA_STOREES1B_NS4_17SM90_U32x4_STSM_NENS4_39AutoVectorizingCopyWithAssumedAlignmentILi128EEEEEEvvEEEEvNT_6ParamsE)
        /*0868*/ 	.short	0x0380
        /*086a*/ 	.short	0x0800


	//----- nvinfo : EIATTR_SW_WAR
	.align		4
.L_55:
        /*086c*/ 	.byte	0x04, 0x36
        /*086e*/ 	.short	(.L_57 - .L_56)
.L_56:
        /*0870*/ 	.word	0x00000008
.L_57:


//--------------------- .nv.callgraph             --------------------------
	.section	.nv.callgraph,"",@"SHT_CUDA_CALLGRAPH"
	.align	4
	.sectionentsize	8
	.align		4
        /*0000*/ 	.word	0x00000000
	.align		4
        /*0004*/ 	.word	0xffffffff
	.align		4
        /*0008*/ 	.word	index@(_ZN7cutlass13device_kernelINS_4gemm6kernel13GemmUniversalIN4cute5tupleIJiiiiEEENS1_10collective13CollectiveMmaINS1_35MainloopSm100TmaUmmaWarpSpecializedILi3ELi2ELi4ENS5_IJNS4_1CILi4EEESB_NSA_ILi1EEEEEEEENS5_IJNSA_ILi64EEESF_NSA_ILi128EEEEEEfNS5_IJlSC_lEEEfSI_NS4_8TiledMMAINS4_8MMA_AtomIJNS4_17SM100_MMA_TF32_SSINS_10tfloat32_tESM_fLi64ELi64ELNS4_4UMMA5MajorE0ELSO_0ELNSN_7ScaleInE0ELSP_0EEEEEENS4_6LayoutINS5_IJSC_SC_SC_EEENS5_IJNSA_ILi0EEESU_SU_EEEEENS5_IJNS4_10UnderscoreESX_SX_EEEEENS4_23SM90_TMA_LOAD_MULTICASTENS4_14ComposedLayoutINS4_7SwizzleILi3ELi4ELi3EEENS4_18smem_ptr_flag_bitsILi32EEENSS_INS5_IJNSA_ILi8EEENSA_ILi32EEEEEENS5_IJS17_SC_EEEEEEEvNS4_8identityES10_S1B_vS1C_EENS_8epilogue10collective18CollectiveEpilogueINS1E_23Sm100TmaWarpSpecializedILi3ELi2ELi16ELb1ELb0EEEJSH_NS5_IJNSS_ISF_SC_EENSS_IS17_SC_EEEEEfSI_fSI_NS1E_6fusion15FusionCallbacksIS1I_NS1M_17LinearCombinationIffffLNS_15FloatRoundStyleE2EEESH_S1L_JEEENS4_5SM1004TMEM4LOAD26SM100_TMEM_LOAD_16dp128b8xENS4_13SM90_TMA_LOADES1B_NS4_17SM75_U32x4_LDSM_NENS4_14SM90_TMA_STOREES1B_NS4_17SM90_U32x4_STSM_NENS4_39AutoVectorizingCopyWithAssumedAlignmentILi128EEEEEEvvEEEEvNT_6ParamsE)
	.align		4
        /*000c*/ 	.word	index@(__assertfail)
	.align		4
        /*0010*/ 	.word	0x00000000
	.align		4
        /*0014*/ 	.word	0xfffffffe
	.align		4
        /*0018*/ 	.word	0x00000000
	.align		4
        /*001c*/ 	.word	0xfffffffd
	.align		4
        /*0020*/ 	.word	0x00000000
	.align		4
        /*0024*/ 	.word	0xfffffffc


//--------------------- .nv.constant4             --------------------------
	.section	.nv.constant4,"a",@progbits
	.align	8
	.align		8
.nv.constant4:
        /*0000*/ 	.dword	__assertfail
	.align		8
        /*0008*/ 	.dword	__unnamed_1
	.align		8
        /*0010*/ 	.dword	__unnamed_2
	.align		8
        /*0018*/ 	.dword	_ZN40_INTERNAL_655ca398_4_k_cu_196e4517_284224cuda3std3__45__cpo5beginE
	.align		8
        /*0020*/ 	.dword	_ZN40_INTERNAL_655ca398_4_k_cu_196e4517_284224cuda3std3__45__cpo3endE
	.align		8
        /*0028*/ 	.dword	_ZN40_INTERNAL_655ca398_4_k_cu_196e4517_284224cuda3std3__45__cpo6cbeginE
	.align		8
        /*0030*/ 	.dword	_ZN40_INTERNAL_655ca398_4_k_cu_196e4517_284224cuda3std3__45__cpo4cendE
	.align		8
        /*0038*/ 	.dword	_ZN40_INTERNAL_655ca398_4_k_cu_196e4517_284224cuda3std3__442_GLOBAL__N__655ca398_4_k_cu_196e4517_284226ignoreE
	.align		8
        /*0040*/ 	.dword	_ZN40_INTERNAL_655ca398_4_k_cu_196e4517_284224cuda3std3__419piecewise_constructE
	.align		8
        /*0048*/ 	.dword	_ZN40_INTERNAL_655ca398_4_k_cu_196e4517_284224cuda3std3__48in_placeE
	.align		8
        /*0050*/ 	.dword	_ZN40_INTERNAL_655ca398_4_k_cu_196e4517_284224cuda3std6ranges3__45__cpo4swapE
	.align		8
        /*0058*/ 	.dword	_ZN40_INTERNAL_655ca398_4_k_cu_196e4517_284224cuda3std6ranges3__45__cpo9iter_moveE
	.align		8
        /*0060*/ 	.dword	_ZN40_INTERNAL_655ca398_4_k_cu_196e4517_284224cute7productE
	.align		8
        /*0068*/ 	.dword	_ZN40_INTERNAL_655ca398_4_k_cu_196e4517_284224cute1_E
	.align		8
        /*0070*/ 	.dword	$str$25
	.align		8
        /*0078*/ 	.dword	$str$26
	.align		8
        /*0080*/ 	.dword	$str$27
	.align		8
        /*0088*/ 	.dword	$str$28


//--------------------- .text._ZN7cutlass13device_kernelINS_4gemm6kernel13GemmUniversalIN4cute5tupleIJiiiiEEENS1_10collective13CollectiveMmaINS1_35MainloopSm100TmaUmmaWarpSpecializedILi3ELi2ELi4ENS5_IJNS4_1CILi4EEESB_NSA_ILi1EEEEEEEENS5_IJNSA_ILi64EEESF_NSA_ILi128EEEEEEfNS5_IJlSC_lEEEfSI_NS4_8TiledMMAINS4_8MMA_AtomIJNS4_17SM100_MMA_TF32_SSINS_10tfloat32_tESM_fLi64ELi64ELNS4_4UMMA5MajorE0ELSO_0ELNSN_7ScaleInE0ELSP_0EEEEEENS4_6LayoutINS5_IJSC_SC_SC_EEENS5_IJNSA_ILi0EEESU_SU_EEEEENS5_IJNS4_10UnderscoreESX_SX_EEEEENS4_23SM90_TMA_LOAD_MULTICASTENS4_14ComposedLayoutINS4_7SwizzleILi3ELi4ELi3EEENS4_18smem_ptr_flag_bitsILi32EEENSS_INS5_IJNSA_ILi8EEENSA_ILi32EEEEEENS5_IJS17_SC_EEEEEEEvNS4_8identityES10_S1B_vS1C_EENS_8epilogue10collective18CollectiveEpilogueINS1E_23Sm100TmaWarpSpecializedILi3ELi2ELi16ELb1ELb0EEEJSH_NS5_IJNSS_ISF_SC_EENSS_IS17_SC_EEEEEfSI_fSI_NS1E_6fusion15FusionCallbacksIS1I_NS1M_17LinearCombinationIffffLNS_15FloatRoundStyleE2EEESH_S1L_JEEENS4_5SM1004TMEM4LOAD26SM100_TMEM_LOAD_16dp128b8xENS4_13SM90_TMA_LOADES1B_NS4_17SM75_U32x4_LDSM_NENS4_14SM90_TMA_STOREES1B_NS4_17SM90_U32x4_STSM_NENS4_39AutoVectorizingCopyWithAssumedAlignmentILi128EEEEEEvvEEEEvNT_6ParamsE --------------------------
	.section	.text._ZN7cutlass13device_kernelINS_4gemm6kernel13GemmUniversalIN4cute5tupleIJiiiiEEENS1_10collective13CollectiveMmaINS1_35MainloopSm100TmaUmmaWarpSpecializedILi3ELi2ELi4ENS5_IJNS4_1CILi4EEESB_NSA_ILi1EEEEEEEENS5_IJNSA_ILi64EEESF_NSA_ILi128EEEEEEfNS5_IJlSC_lEEEfSI_NS4_8TiledMMAINS4_8MMA_AtomIJNS4_17SM100_MMA_TF32_SSINS_10tfloat32_tESM_fLi64ELi64ELNS4_4UMMA5MajorE0ELSO_0ELNSN_7ScaleInE0ELSP_0EEEEEENS4_6LayoutINS5_IJSC_SC_SC_EEENS5_IJNSA_ILi0EEESU_SU_EEEEENS5_IJNS4_10UnderscoreESX_SX_EEEEENS4_23SM90_TMA_LOAD_MULTICASTENS4_14ComposedLayoutINS4_7SwizzleILi3ELi4ELi3EEENS4_18smem_ptr_flag_bitsILi32EEENSS_INS5_IJNSA_ILi8EEENSA_ILi32EEEEEENS5_IJS17_SC_EEEEEEEvNS4_8identityES10_S1B_vS1C_EENS_8epilogue10collective18CollectiveEpilogueINS1E_23Sm100TmaWarpSpecializedILi3ELi2ELi16ELb1ELb0EEEJSH_NS5_IJNSS_ISF_SC_EENSS_IS17_SC_EEEEEfSI_fSI_NS1E_6fusion15FusionCallbacksIS1I_NS1M_17LinearCombinationIffffLNS_15FloatRoundStyleE2EEESH_S1L_JEEENS4_5SM1004TMEM4LOAD26SM100_TMEM_LOAD_16dp128b8xENS4_13SM90_TMA_LOADES1B_NS4_17SM75_U32x4_LDSM_NENS4_14SM90_TMA_STOREES1B_NS4_17SM90_U32x4_STSM_NENS4_39AutoVectorizingCopyWithAssumedAlignmentILi128EEEEEEvvEEEEvNT_6ParamsE,"ax",@progbits
	.align	128
.text._ZN7cutlass13device_kernelINS_4gemm6kernel13GemmUniversalIN4cute5tupleIJiiiiEEENS1_10collective13CollectiveMmaINS1_35MainloopSm100TmaUmmaWarpSpecializedILi3ELi2ELi4ENS5_IJNS4_1CILi4EEESB_NSA_ILi1EEEEEEEENS5_IJNSA_ILi64EEESF_NSA_ILi128EEEEEEfNS5_IJlSC_lEEEfSI_NS4_8TiledMMAINS4_8MMA_AtomIJNS4_17SM100_MMA_TF32_SSINS_10tfloat32_tESM_fLi64ELi64ELNS4_4UMMA5MajorE0ELSO_0ELNSN_7ScaleInE0ELSP_0EEEEEENS4_6LayoutINS5_IJSC_SC_SC_EEENS5_IJNSA_ILi0EEESU_SU_EEEEENS5_IJNS4_10UnderscoreESX_SX_EEEEENS4_23SM90_TMA_LOAD_MULTICASTENS4_14ComposedLayoutINS4_7SwizzleILi3ELi4ELi3EEENS4_18smem_ptr_flag_bitsILi32EEENSS_INS5_IJNSA_ILi8EEENSA_ILi32EEEEEENS5_IJS17_SC_EEEEEEEvNS4_8identityES10_S1B_vS1C_EENS_8epilogue10collective18CollectiveEpilogueINS1E_23Sm100TmaWarpSpecializedILi3ELi2ELi16ELb1ELb0EEEJSH_NS5_IJNSS_ISF_SC_EENSS_IS17_SC_EEEEEfSI_fSI_NS1E_6fusion15FusionCallbacksIS1I_NS1M_17LinearCombinationIffffLNS_15FloatRoundStyleE2EEESH_S1L_JEEENS4_5SM1004TMEM4LOAD26SM100_TMEM_LOAD_16dp128b8xENS4_13SM90_TMA_LOADES1B_NS4_17SM75_U32x4_LDSM_NENS4_14SM90_TMA_STOREES1B_NS4_17SM90_U32x4_STSM_NENS4_39AutoVectorizingCopyWithAssumedAlignmentILi128EEEEEEvvEEEEvNT_6ParamsE:
        .type           _ZN7cutlass13device_kernelINS_4gemm6kernel13GemmUniversalIN4cute5tupleIJiiiiEEENS1_10collective13CollectiveMmaINS1_35MainloopSm100TmaUmmaWarpSpecializedILi3ELi2ELi4ENS5_IJNS4_1CILi4EEESB_NSA_ILi1EEEEEEEENS5_IJNSA_ILi64EEESF_NSA_ILi128EEEEEEfNS5_IJlSC_lEEEfSI_NS4_8TiledMMAINS4_8MMA_AtomIJNS4_17SM100_MMA_TF32_SSINS_10tfloat32_tESM_fLi64ELi64ELNS4_4UMMA5MajorE0ELSO_0ELNSN_7ScaleInE0ELSP_0EEEEEENS4_6LayoutINS5_IJSC_SC_SC_EEENS5_IJNSA_ILi0EEESU_SU_EEEEENS5_IJNS4_10UnderscoreESX_SX_EEEEENS4_23SM90_TMA_LOAD_MULTICASTENS4_14ComposedLayoutINS4_7SwizzleILi3ELi4ELi3EEENS4_18smem_ptr_flag_bitsILi32EEENSS_INS5_IJNSA_ILi8EEENSA_ILi32EEEEEENS5_IJS17_SC_EEEEEEEvNS4_8identityES10_S1B_vS1C_EENS_8epilogue10collective18CollectiveEpilogueINS1E_23Sm100TmaWarpSpecializedILi3ELi2ELi16ELb1ELb0EEEJSH_NS5_IJNSS_ISF_SC_EENSS_IS17_SC_EEEEEfSI_fSI_NS1E_6fusion15FusionCallbacksIS1I_NS1M_17LinearCombinationIffffLNS_15FloatRoundStyleE2EEESH_S1L_JEEENS4_5SM1004TMEM4LOAD26SM100_TMEM_LOAD_16dp128b8xENS4_13SM90_TMA_LOADES1B_NS4_17SM75_U32x4_LDSM_NENS4_14SM90_TMA_STOREES1B_NS4_17SM90_U32x4_STSM_NENS4_39AutoVectorizingCopyWithAssumedAlignmentILi128EEEEEEvvEEEEvNT_6ParamsE,@function
        .size           _ZN7cutlass13device_kernelINS_4gemm6kernel13GemmUniversalIN4cute5tupleIJiiiiEEENS1_10collective13CollectiveMmaINS1_35MainloopSm100TmaUmmaWarpSpecializedILi3ELi2ELi4ENS5_IJNS4_1CILi4EEESB_NSA_ILi1EEEEEEEENS5_IJNSA_ILi64EEESF_NSA_ILi128EEEEEEfNS5_IJlSC_lEEEfSI_NS4_8TiledMMAINS4_8MMA_AtomIJNS4_17SM100_MMA_TF32_SSINS_10tfloat32_tESM_fLi64ELi64ELNS4_4UMMA5MajorE0ELSO_0ELNSN_7ScaleInE0ELSP_0EEEEEENS4_6LayoutINS5_IJSC_SC_SC_EEENS5_IJNSA_ILi0EEESU_SU_EEEEENS5_IJNS4_10UnderscoreESX_SX_EEEEENS4_23SM90_TMA_LOAD_MULTICASTENS4_14ComposedLayoutINS4_7SwizzleILi3ELi4ELi3EEENS4_18smem_ptr_flag_bitsILi32EEENSS_INS5_IJNSA_ILi8EEENSA_ILi32EEEEEENS5_IJS17_SC_EEEEEEEvNS4_8identityES10_S1B_vS1C_EENS_8epilogue10collective18CollectiveEpilogueINS1E_23Sm100TmaWarpSpecializedILi3ELi2ELi16ELb1ELb0EEEJSH_NS5_IJNSS_ISF_SC_EENSS_IS17_SC_EEEEEfSI_fSI_NS1E_6fusion15FusionCallbacksIS1I_NS1M_17LinearCombinationIffffLNS_15FloatRoundStyleE2EEESH_S1L_JEEENS4_5SM1004TMEM4LOAD26SM100_TMEM_LOAD_16dp128b8xENS4_13SM90_TMA_LOADES1B_NS4_17SM75_U32x4_LDSM_NENS4_14SM90_TMA_STOREES1B_NS4_17SM90_U32x4_STSM_NENS4_39AutoVectorizingCopyWithAssumedAlignmentILi128EEEEEEvvEEEEvNT_6ParamsE,(.L_x_162 - _ZN7cutlass13device_kernelINS_4gemm6kernel13GemmUniversalIN4cute5tupleIJiiiiEEENS1_10collective13CollectiveMmaINS1_35MainloopSm100TmaUmmaWarpSpecializedILi3ELi2ELi4ENS5_IJNS4_1CILi4EEESB_NSA_ILi1EEEEEEEENS5_IJNSA_ILi64EEESF_NSA_ILi128EEEEEEfNS5_IJlSC_lEEEfSI_NS4_8TiledMMAINS4_8MMA_AtomIJNS4_17SM100_MMA_TF32_SSINS_10tfloat32_tESM_fLi64ELi64ELNS4_4UMMA5MajorE0ELSO_0ELNSN_7ScaleInE0ELSP_0EEEEEENS4_6LayoutINS5_IJSC_SC_SC_EEENS5_IJNSA_ILi0EEESU_SU_EEEEENS5_IJNS4_10UnderscoreESX_SX_EEEEENS4_23SM90_TMA_LOAD_MULTICASTENS4_14ComposedLayoutINS4_7SwizzleILi3ELi4ELi3EEENS4_18smem_ptr_flag_bitsILi32EEENSS_INS5_IJNSA_ILi8EEENSA_ILi32EEEEEENS5_IJS17_SC_EEEEEEEvNS4_8identityES10_S1B_vS1C_EENS_8epilogue10collective18CollectiveEpilogueINS1E_23Sm100TmaWarpSpecializedILi3ELi2ELi16ELb1ELb0EEEJSH_NS5_IJNSS_ISF_SC_EENSS_IS17_SC_EEEEEfSI_fSI_NS1E_6fusion15FusionCallbacksIS1I_NS1M_17LinearCombinationIffffLNS_15FloatRoundStyleE2EEESH_S1L_JEEENS4_5SM1004TMEM4LOAD26SM100_TMEM_LOAD_16dp128b8xENS4_13SM90_TMA_LOADES1B_NS4_17SM75_U32x4_LDSM_NENS4_14SM90_TMA_STOREES1B_NS4_17SM90_U32x4_STSM_NENS4_39AutoVectorizingCopyWithAssumedAlignmentILi128EEEEEEvvEEEEvNT_6ParamsE)
        .other          _ZN7cutlass13device_kernelINS_4gemm6kernel13GemmUniversalIN4cute5tupleIJiiiiEEENS1_10collective13CollectiveMmaINS1_35MainloopSm100TmaUmmaWarpSpecializedILi3ELi2ELi4ENS5_IJNS4_1CILi4EEESB_NSA_ILi1EEEEEEEENS5_IJNSA_ILi64EEESF_NSA_ILi128EEEEEEfNS5_IJlSC_lEEEfSI_NS4_8TiledMMAINS4_8MMA_AtomIJNS4_17SM100_MMA_TF32_SSINS_10tfloat32_tESM_fLi64ELi64ELNS4_4UMMA5MajorE0ELSO_0ELNSN_7ScaleInE0ELSP_0EEEEEENS4_6LayoutINS5_IJSC_SC_SC_EEENS5_IJNSA_ILi0EEESU_SU_EEEEENS5_IJNS4_10UnderscoreESX_SX_EEEEENS4_23SM90_TMA_LOAD_MULTICASTENS4_14ComposedLayoutINS4_7SwizzleILi3ELi4ELi3EEENS4_18smem_ptr_flag_bitsILi32EEENSS_INS5_IJNSA_ILi8EEENSA_ILi32EEEEEENS5_IJS17_SC_EEEEEEEvNS4_8identityES10_S1B_vS1C_EENS_8epilogue10collective18CollectiveEpilogueINS1E_23Sm100TmaWarpSpecializedILi3ELi2ELi16ELb1ELb0EEEJSH_NS5_IJNSS_ISF_SC_EENSS_IS17_SC_EEEEEfSI_fSI_NS1E_6fusion15FusionCallbacksIS1I_NS1M_17LinearCombinationIffffLNS_15FloatRoundStyleE2EEESH_S1L_JEEENS4_5SM1004TMEM4LOAD26SM100_TMEM_LOAD_16dp128b8xENS4_13SM90_TMA_LOADES1B_NS4_17SM75_U32x4_LDSM_NENS4_14SM90_TMA_STOREES1B_NS4_17SM90_U32x4_STSM_NENS4_39AutoVectorizingCopyWithAssumedAlignmentILi128EEEEEEvvEEEEvNT_6ParamsE,@"STO_CUDA_ENTRY STV_DEFAULT"
_ZN7cutlass13device_kernelINS_4gemm6kernel13GemmUniversalIN4cute5tupleIJiiiiEEENS1_10collective13CollectiveMmaINS1_35MainloopSm100TmaUmmaWarpSpecializedILi3ELi2ELi4ENS5_IJNS4_1CILi4EEESB_NSA_ILi1EEEEEEEENS5_IJNSA_ILi64EEESF_NSA_ILi128EEEEEEfNS5_IJlSC_lEEEfSI_NS4_8TiledMMAINS4_8MMA_AtomIJNS4_17SM100_MMA_TF32_SSINS_10tfloat32_tESM_fLi64ELi64ELNS4_4UMMA5MajorE0ELSO_0ELNSN_7ScaleInE0ELSP_0EEEEEENS4_6LayoutINS5_IJSC_SC_SC_EEENS5_IJNSA_ILi0EEESU_SU_EEEEENS5_IJNS4_10UnderscoreESX_SX_EEEEENS4_23SM90_TMA_LOAD_MULTICASTENS4_14ComposedLayoutINS4_7SwizzleILi3ELi4ELi3EEENS4_18smem_ptr_flag_bitsILi32EEENSS_INS5_IJNSA_ILi8EEENSA_ILi32EEEEEENS5_IJS17_SC_EEEEEEEvNS4_8identityES10_S1B_vS1C_EENS_8epilogue10collective18CollectiveEpilogueINS1E_23Sm100TmaWarpSpecializedILi3ELi2ELi16ELb1ELb0EEEJSH_NS5_IJNSS_ISF_SC_EENSS_IS17_SC_EEEEEfSI_fSI_NS1E_6fusion15FusionCallbacksIS1I_NS1M_17LinearCombinationIffffLNS_15FloatRoundStyleE2EEESH_S1L_JEEENS4_5SM1004TMEM4LOAD26SM100_TMEM_LOAD_16dp128b8xENS4_13SM90_TMA_LOADES1B_NS4_17SM75_U32x4_LDSM_NENS4_14SM90_TMA_STOREES1B_NS4_17SM90_U32x4_STSM_NENS4_39AutoVectorizingCopyWithAssumedAlignmentILi128EEEEEEvvEEEEvNT_6ParamsE:
[----:B------:R-:W1:Y:S01]  /*0000*/  LDC R1, c[0x0][0x37c] ;  /* 0x0000df00ff017b82 */ /* 0x000e620000000800 */
[----:B------:R-:W2:Y:S01]  /*0010*/  S2R R66, SR_TID.X ;  /* 0x0000000000427919 */ /* 0x000ea20000002100 */
[----:B------:R-:W3:Y:S01]  /*0020*/  LDCU.64 UR8, c[0x0][0x890] ;  /* 0x00011200ff0877ac */ /* 0x000ee20008000a00 */
[----:B------:R-:W-:Y:S02]  /*0030*/  PRMT R56, RZ, 0x7610, R56 ;  /* 0x00007610ff387816 */ /* 0x000fe40000000038 */
[----:B------:R-:W-:Y:S02]  /*0040*/  ELECT P4, URZ, PT ;  /* 0x0000000000ff782f */ /* 0x000fe40003880000 */
[----:B---3--:R-:W-:-:S04]  /*0050*/  ISETP.NE.U32.AND P0, PT, RZ, UR8, PT ;  /* 0x00000008ff007c0c */ /* 0x008fc8000bf05070 */
[----:B------:R-:W-:Y:S02]  /*0060*/  ISETP.NE.AND.EX P1, PT, RZ, UR9, PT, P0 ;  /* 0x00000009ff007c0c */ /* 0x000fe4000bf25300 */
[----:B--2---:R-:W-:-:S05]  /*0070*/  SHF.R.U32.HI R57, RZ, 0x5, R66 ;  /* 0x00000005ff397819 */ /* 0x004fca0000011642 */
[----:B------:R-:W2:Y:S02]  /*0080*/  SHFL.IDX PT, R0, R57, RZ, 0x1f ;  /* 0x00001fff39007589 */ /* 0x000ea400000e0000 */
[----:B--2---:R-:W-:-:S04]  /*0090*/  R2UR UR22, R0 ;  /* 0x00000000001672ca */ /* 0x004fc800000e0000 */
[----:B-1----:R-:W-:Y:S05]  /*00a0*/  @P1 BRA `(.L_x_0) ;  /* 0x0000000000301947 */ /* 0x002fea0003800000 */
[----:B------:R-:W1:Y:S02]  /*00b0*/  LDCU.64 UR4, c[0x0][0x888] ;  /* 0x00011100ff0477ac */ /* 0x000e640008000a00 */
[----:B-1----:R-:W-:-:S04]  /*00c0*/  UISETP.NE.U32.AND UP0, UPT, UR4, URZ, UPT ;  /* 0x000000ff0400728c */ /* 0x002fc8000bf05070 */
[----:B------:R-:W-:-:S09]  /*00d0*/  UISETP.NE.AND.EX UP0, UPT, UR5, URZ, UPT, UP0 ;  /* 0x000000ff0500728c */ /* 0x000fd2000bf05300 */
[----:B------:R-:W-:Y:S05]  /*00e0*/  BRA.U !UP0, `(.L_x_1) ;  /* 0x0000000108147547 */ /* 0x000fea000b800000 */
[----:B------:R-:W1:Y:S01]  /*00f0*/  LDC.64 R26, c[0x0][0x888] ;  /* 0x00022200ff1a7b82 */ /* 0x000e620000000a00 */
[----:B------:R-:W1:Y:S02]  /*0100*/  LDCU.64 UR4, c[0x0][0x358] ;  /* 0x00006b00ff0477ac */ /* 0x000e640008000a00 */
[----:B-1----:R1:W5:Y:S01]  /*0110*/  LDG.E R26, desc[UR4][R26.64] ;  /* 0x000000041a1a7981 */ /* 0x002362000c1e1900 */
[----:B------:R-:W-:Y:S01]  /*0120*/  HFMA2 R56, -RZ, RZ, 0, 5.9604644775390625e-08 ;  /* 0x00000001ff387431 */ /* 0x000fe200000001ff */
[----:B------:R-:W-:Y:S05]  /*0130*/  BRA `(.L_x_0) ;  /* 0x00000000000c7947 */ /* 0x000fea0003800000 */
.L_x_1:
[----:B------:R-:W1:Y:S01]  /*0140*/  LDCU UR4, c[0x0][0x880] ;  /* 0x00011000ff0477ac */ /* 0x000e620008000800 */
[----:B------:R-:W-:Y:S01]  /*0150*/  HFMA2 R56, -RZ, RZ, 0, 5.9604644775390625e-08 ;  /* 0x00000001ff387431 */ /* 0x000fe200000001ff */
[----:B-1----:R-:W-:-:S07]  /*0160*/  MOV R26, UR4 ;  /* 0x00000004001a7c02 */ /* 0x002fce0008000f00 */
.L_x_0:
[----:B------:R-:W2:Y:S02]  /*0170*/  LDCU.64 UR4, c[0x0][0x8b0] ;  /* 0x00011600ff0477ac */ /* 0x000ea40008000a00 */
[----:B--2---:R-:W-:-:S04]  /*0180*/  UISETP.NE.U32.AND UP0, UPT, UR4, URZ, UPT ;  /* 0x000000ff0400728c */ /* 0x004fc8000bf05070 */
[----:B------:R-:W-:-:S09]  /*0190*/  UISETP.NE.AND.EX UP0, UPT, UR5, URZ, UPT, UP0 ;  /* 0x000000ff0500728c */ /* 0x000fd2000bf05300 */
[----:B------:R-:W-:Y:S05]  /*01a0*/  BRA.U UP0, `(.L_x_2) ;  /* 0x0000000100287547 */ /* 0x000fea000b800000 */
[----:B------:R-:W2:Y:S02]  /*01b0*/  LDCU.64 UR4, c[0x0][0x8a8] ;  /* 0x00011500ff0477ac */ /* 0x000ea40008000a00 */
[----:B--2---:R-:W-:-:S04]  /*01c0*/  UISETP.NE.U32.AND UP0, UPT, UR4, URZ, UPT ;  /* 0x000000ff0400728c */ /* 0x004fc8000bf05070 */
[----:B------:R-:W-:-:S09]  /*01d0*/  UISETP.NE.AND.EX UP0, UPT, UR5, URZ, UPT, UP0 ;  /* 0x000000ff0500728c */ /* 0x000fd2000bf05300 */
[----:B------:R-:W-:Y:S05]  /*01e0*/  BRA.U !UP0, `(.L_x_3) ;  /* 0x0000000108107547 */ /* 0x000fea000b800000 */
[----:B------:R-:W2:Y:S01]  /*01f0*/  LDC.64 R24, c[0x0][0x8a8] ;  /* 0x00022a00ff187b82 */ /* 0x000ea20000000a00 */
[----:B------:R-:W2:Y:S02]  /*0200*/  LDCU.64 UR4, c[0x0][0x358] ;  /* 0x00006b00ff0477ac */ /* 0x000ea40008000a00 */
[----:B--2---:R2:W5:Y:S01]  /*0210*/  LDG.E R24, desc[UR4][R24.64] ;  /* 0x0000000418187981 */ /* 0x004562000c1e1900 */
[----:B------:R-:W-:Y:S05]  /*0220*/  BRA `(.L_x_2) ;  /* 0x0000000000087947 */ /* 0x000fea0003800000 */
.L_x_3:
[----:B------:R-:W2:Y:S02]  /*0230*/  LDCU UR4, c[0x0][0x8a0] ;  /* 0x00011400ff0477ac */ /* 0x000ea40008000800 */
[----:B--2---:R-:W-:Y:S02]  /*0240*/  MOV R24, UR4 ;  /* 0x0000000400187c02 */ /* 0x004fe40008000f00 */
.L_x_2:
[----:B------:R-:W-:Y:S01]  /*0250*/  IMAD.U32 R0, RZ, RZ, UR22 ;  /* 0x00000016ff007e24 */ /* 0x000fe2000f8e00ff */
[----:B------:R-:W-:Y:S04]  /*0260*/  BSSY.RECONVERGENT B0, `(.L_x_4) ;  /* 0x000000c000007945 */ /* 0x000fe80003800200 */
[C---:B------:R-:W-:Y:S02]  /*0270*/  ISETP.NE.OR P2, PT, R0.reuse, 0x1, !P4 ;  /* 0x000000010000780c */ /* 0x040fe40006745670 */
[----:B------:R-:W-:-:S11]  /*0280*/  ISETP.NE.OR P1, PT, R0, 0x3, !P4 ;  /* 0x000000030000780c */ /* 0x000fd60006725670 */
[----:B------:R-:W-:Y:S05]  /*0290*/  @P2 BRA `(.L_x_5) ;  /* 0x0000000000202947 */ /* 0x000fea0003800000 */
[----:B------:R-:W3:Y:S02]  /*02a0*/  LDCU.64 UR4, c[0x0][0x348] ;  /* 0x00006900ff0477ac */ /* 0x000ee40008000a00 */
[----:B---3--:R-:W-:Y:S02]  /*02b0*/  UIADD3 UR6, UP1, UPT, UR4, 0x80, URZ ;  /* 0x0000008004067890 */ /* 0x008fe4000ff3e0ff */
[----:B------:R-:W-:Y:S02]  /*02c0*/  UIADD3 UR4, UP0, UPT, UR4, 0x180, URZ ;  /* 0x0000018004047890 */ /* 0x000fe4000ff1e0ff */
[----:B------:R-:W-:Y:S02]  /*02d0*/  UIADD3.X UR7, UPT, UPT, URZ, UR5, URZ, UP1, !UPT ;  /* 0x00000005ff077290 */ /* 0x000fe40008ffe4ff */
[----:B------:R-:W-:-:S07]  /*02e0*/  UIADD3.X UR5, UPT, UPT, URZ, UR5, URZ, UP0, !UPT ;  /* 0x00000005ff057290 */ /* 0x000fce00087fe4ff */
[----:B------:R3:W-:Y:S02]  /*02f0*/  UTMACCTL.PF [UR6] ;  /* 0x00000000060079b9 */ /* 0x0007e40008040000 */
[----:B------:R3:W-:Y:S02]  /*0300*/  UTMACCTL.PF [UR4] ;  /* 0x00000000040079b9 */ /* 0x0007e40008040000 */
[----:B---3--:R-:W-:Y:S01]  /*0310*/  NOP ;  /* 0x0000000000007918 */ /* 0x008fe20000000000 */
.L_x_5:
[----:B------:R-:W-:Y:S05]  /*0320*/  BSYNC.RECONVERGENT B0 ;  /* 0x0000000000007941 */ /* 0x000fea0003800200 */
.L_x_4:
[----:B------:R-:W-:Y:S04]  /*0330*/  BSSY.RECONVERGENT B0, `(.L_x_6) ;  /* 0x000000a000007945 */ /* 0x000fe80003800200 */
        /* <DEDUP_REMOVED lines=9> */
.L_x_7:
[----:B------:R-:W-:Y:S05]  /*03d0*/  BSYNC.RECONVERGENT B0 ;  /* 0x0000000000007941 */ /* 0x000fea0003800200 */
.L_x_6:
[----:B------:R-:W3:Y:S01]  /*03e0*/  LDCU.64 UR4, c[0x0][0x888] ;  /* 0x00011100ff0477ac */ /* 0x000ee20008000a00 */
[----:B------:R-:W-:Y:S01]  /*03f0*/  ISETP.NE.AND.EX P0, PT, RZ, UR9, PT, P0 ;  /* 0x00000009ff007c0c */ /* 0x000fe2000bf05300 */
[----:B------:R-:W-:Y:S01]  /*0400*/  UPLOP3.LUT UP3, UPT, UPT, UPT, UPT, 0x80, 0x8 ;  /* 0x000000000008789c */ /* 0x000fe20003f6f070 */
[----:B---3--:R-:W-:-:S04]  /*0410*/  ISETP.NE.U32.AND P1, PT, RZ, UR4, PT ;  /* 0x00000004ff007c0c */ /* 0x008fc8000bf25070 */
[----:B------:R-:W-:-:S13]  /*0420*/  ISETP.NE.AND.EX P1, PT, RZ, UR5, PT, P1 ;  /* 0x00000005ff007c0c */ /* 0x000fda000bf25310 */
[----:B------:R-:W-:Y:S05]  /*0430*/  @P1 BRA P0, `(.L_x_8) ;  /* 0x0000000000281947 */ /* 0x000fea0000000000 */
[----:B------:R-:W-:Y:S01]  /*0440*/  UISETP.NE.U32.AND UP0, UPT, UR8, URZ, UPT ;  /* 0x000000ff0800728c */ /* 0x000fe2000bf05070 */
[----:B-----5:R-:W-:Y:S01]  /*0450*/  FSETP.NEU.AND P0, PT, R26, RZ, PT ;  /* 0x000000ff1a00720b */ /* 0x020fe20003f0d000 */
[----:B------:R-:W-:Y:S02]  /*0460*/  UISETP.NE.U32.AND UP2, UPT, UR4, URZ, UPT ;  /* 0x000000ff0400728c */ /* 0x000fe4000bf45070 */
[----:B------:R-:W-:Y:S02]  /*0470*/  UISETP.NE.AND.EX UP1, UPT, UR9, URZ, UPT, UP0 ;  /* 0x000000ff0900728c */ /* 0x000fe4000bf25300 */
[----:B------:R-:W-:-:S04]  /*0480*/  UISETP.NE.AND.EX UP0, UPT, UR5, URZ, UPT, UP2 ;  /* 0x000000ff0500728c */ /* 0x000fc8000bf05320 */
[----:B------:R-:W-:-:S04]  /*0490*/  USEL UR4, URZ, 0xffffffff, UP0 ;  /* 0xffffffffff047887 */ /* 0x000fc80008000000 */
[----:B------:R-:W-:Y:S01]  /*04a0*/  VOTEU.ANY UP0, P0 ;  /* 0x0000000000ff7886 */ /* 0x000fe20000000100 */
[----:B------:R-:W-:-:S04]  /*04b0*/  @!UP1 USEL UR4, URZ, 0xffffffff, UP0 ;  /* 0xffffffffff049887 */ /* 0x000fc80008000000 */
[----:B------:R-:W-:-:S04]  /*04c0*/  ULOP3.LUT UR4, UR4, 0x1, URZ, 0xc0, !UPT ;  /* 0x0000000104047892 */ /* 0x000fc8000f8ec0ff */
[----:B------:R-:W-:-:S11]  /*04d0*/  UISETP.NE.U32.AND UP3, UPT, UR4, 0x1, UPT ;  /* 0x000000010400788c */ /* 0x000fd6000bf65070 */
.L_x_8:
[----:B------:R-:W3:Y:S01]  /*04e0*/  SHFL.IDX PT, R2, R57, RZ, 0x1f ;  /* 0x00001fff39027589 */ /* 0x000ee200000e0000 */
[----:B------:R-:W-:-:S04]  /*04f0*/  UISETP.NE.AND UP0, UPT, UR22, 0x2, UPT ;  /* 0x000000021600788c */ /* 0x000fc8000bf05270 */
[----:B------:R-:W-:Y:S01]  /*0500*/  USEL UR38, URZ, 0x1, UP0 ;  /* 0x00000001ff267887 */ /* 0x000fe20008000000 */
[----:B---3--:R-:W-:-:S13]  /*0510*/  ISETP.NE.AND P0, PT, R2, RZ, PT ;  /* 0x000000ff0200720c */ /* 0x008fda0003f05270 */
[----:B------:R-:W-:Y:S05]  /*0520*/  @P0 BRA `(.L_x_9) ;  /* 0x0000000000500947 */ /* 0x000fea0003800000 */
[----:B------:R-:W3:Y:S01]  /*0530*/  S2UR UR4, SR_CgaCtaId ;  /* 0x00000000000479c3 */ /* 0x000ee20000008800 */
[----:B------:R-:W-:Y:S01]  /*0540*/  UMOV UR5, 0x400 ;  /* 0x0000040000057882 */ /* 0x000fe20000000000 */
[----:B------:R-:W-:Y:S01]  /*0550*/  UMOV UR8, 0x1 ;  /* 0x0000000100087882 */ /* 0x000fe20000000000 */
[----:B------:R-:W-:Y:S01]  /*0560*/  UMOV UR6, 0x7 ;  /* 0x0000000700067882 */ /* 0x000fe20000000000 */
[----:B------:R-:W-:-:S04]  /*0570*/  UIADD3 UR8, UPT, UPT, -UR8, 0x100000, URZ ;  /* 0x0010000008087890 */ /* 0x000fc8000fffe1ff */
[----:B------:R-:W-:Y:S02]  /*0580*/  USHF.L.U32 UR9, UR8, 0xb, URZ ;  /* 0x0000000b08097899 */ /* 0x000fe400080006ff */
[----:B------:R-:W-:Y:S02]  /*0590*/  USHF.L.U32 UR8, UR8, 0x1, URZ ;  /* 0x0000000108087899 */ /* 0x000fe400080006ff */
[----:B------:R-:W-:-:S04]  /*05a0*/  UIADD3 UR6, UPT, UPT, -UR6, 0x100000, URZ ;  /* 0x0010000006067890 */ /* 0x000fc8000fffe1ff */
[----:B------:R-:W-:Y:S02]  /*05b0*/  USHF.L.U32 UR7, UR6, 0xb, URZ ;  /* 0x0000000b06077899 */ /* 0x000fe400080006ff */
[----:B------:R-:W-:Y:S01]  /*05c0*/  USHF.L.U32 UR6, UR6, 0x1, URZ ;  /* 0x0000000106067899 */ /* 0x000fe200080006ff */
[----:B------:R-:W-:Y:S01]  /*05d0*/  ELECT P0, URZ, PT ;  /* 0x0000000000ff782f */ /* 0x000fe20003800000 */
[----:B---3--:R-:W-:Y:S01]  /*05e0*/  ULEA UR4, UR4, UR5, 0x18 ;  /* 0x0000000504047291 */ /* 0x008fe2000f8ec0ff */
[----:B------:R-:W3:Y:S11]  /*05f0*/  FENCE.VIEW.ASYNC.S ;  /* 0x00000000000073c6 */ /* 0x000ef60000000000 */
[----:B---3--:R3:W4:Y:S01]  /*0600*/  SYNCS.EXCH.64 URZ, [UR4], UR8 ;  /* 0x0000000804ff75b2 */ /* 0x0087220008000100 */
[----:B------:R3:W1:Y:S01]  /*0610*/  SYNCS.EXCH.64 URZ, [UR4+0x18], UR6 ;  /* 0x0000180604ff75b2 */ /* 0x0006620008000100 */
[----:B------:R3:W1:Y:S01]  /*0620*/  SYNCS.EXCH.64 URZ, [UR4+0x8], UR8 ;  /* 0x0000080804ff75b2 */ /* 0x0006620008000100 */
[----:B------:R3:W1:Y:S01]  /*0630*/  SYNCS.EXCH.64 URZ, [UR4+0x20], UR6 ;  /* 0x0000200604ff75b2 */ /* 0x0006620008000100 */
[----:B------:R3:W1:Y:S01]  /*0640*/  SYNCS.EXCH.64 URZ, [UR4+0x10], UR8 ;  /* 0x0000100804ff75b2 */ /* 0x0006620008000100 */
[----:B------:R3:W1:Y:S01]  /*0650*/  SYNCS.EXCH.64 URZ, [UR4+0x28], UR6 ;  /* 0x0000280604ff75b2 */ /* 0x0006620008000100 */
[----:B------:R-:W-:Y:S01]  /*0660*/  NOP ;  /* 0x0000000000007918 */ /* 0x000fe20000000000 */
.L_x_9:
[----:B------:R-:W2:Y:S01]  /*0670*/  SHFL.IDX PT, R2, R57, RZ, 0x1f ;  /* 0x00001fff39027589 */ /* 0x000ea200000e0000 */
[----:B------:R-:W-:Y:S01]  /*0680*/  NOP ;  /* 0x0000000000007918 */ /* 0x000fe20000000000 */
[----:B--2---:R-:W-:-:S13]  /*0690*/  ISETP.NE.AND P0, PT, R2, 0x1, PT ;  /* 0x000000010200780c */ /* 0x004fda0003f05270 */
[----:B------:R-:W-:Y:S05]  /*06a0*/  @P0 BRA `(.L_x_10) ;  /* 0x0000000000500947 */ /* 0x000fea0003800000 */
[----:B---3--:R-:W2:Y:S01]  /*06b0*/  S2UR UR4, SR_CgaCtaId ;  /* 0x00000000000479c3 */ /* 0x008ea20000008800 */
        /* <DEDUP_REMOVED lines=10> */
[----:B--2---:R-:W-:Y:S01]  /*0760*/  ULEA UR4, UR4, UR5, 0x18 ;  /* 0x0000000504047291 */ /* 0x004fe2000f8ec0ff */
[----:B------:R-:W2:Y:S11]  /*0770*/  FENCE.VIEW.ASYNC.S ;  /* 0x00000000000073c6 */ /* 0x000eb60000000000 */
[----:B--2---:R2:W3:Y:S01]  /*0780*/  SYNCS.EXCH.64 URZ, [UR4+0x30], UR8 ;  /* 0x0000300804ff75b2 */ /* 0x0044e20008000100 */
[----:B------:R2:W1:Y:S01]  /*0790*/  SYNCS.EXCH.64 URZ, [UR4+0x48], UR6 ;  /* 0x0000480604ff75b2 */ /* 0x0004620008000100 */
[----:B------:R2:W1:Y:S01]  /*07a0*/  SYNCS.EXCH.64 URZ, [UR4+0x38], UR8 ;  /* 0x0000380804ff75b2 */ /* 0x0004620008000100 */
[----:B------:R2:W1:Y:S01]  /*07b0*/  SYNCS.EXCH.64 URZ, [UR4+0x50], UR6 ;  /* 0x0000500604ff75b2 */ /* 0x0004620008000100 */
[----:B------:R2:W1:Y:S01]  /*07c0*/  SYNCS.EXCH.64 URZ, [UR4+0x40], UR8 ;  /* 0x0000400804ff75b2 */ /* 0x0004620008000100 */
[----:B------:R2:W1:Y:S01]  /*07d0*/  SYNCS.EXCH.64 URZ, [UR4+0x58], UR6 ;  /* 0x0000580604ff75b2 */ /* 0x0004620008000100 */
[----:B------:R-:W-:Y:S01]  /*07e0*/  NOP ;  /* 0x0000000000007918 */ /* 0x000fe20000000000 */
.L_x_10:
[----:B------:R-:W4:Y:S01]  /*07f0*/  SHFL.IDX PT, R2, R57, RZ, 0x1f ;  /* 0x00001fff39027589 */ /* 0x000f2200000e0000 */
[----:B------:R-:W-:Y:S01]  /*0800*/  NOP ;  /* 0x0000000000007918 */ /* 0x000fe20000000000 */
[----:B----4-:R-:W-:-:S13]  /*0810*/  ISETP.NE.AND P0, PT, R2, 0x3, PT ;  /* 0x000000030200780c */ /* 0x010fda0003f05270 */
[----:B------:R-:W-:Y:S05]  /*0820*/  @P0 BRA `(.L_x_11) ;  /* 0x0000000000300947 */ /* 0x000fea0003800000 */
[----:B--23--:R-:W2:Y:S01]  /*0830*/  S2UR UR4, SR_CgaCtaId ;  /* 0x00000000000479c3 */ /* 0x00cea20000008800 */
[----:B------:R-:W-:Y:S01]  /*0840*/  UMOV UR6, 0x400 ;  /* 0x0000040000067882 */ /* 0x000fe20000000000 */
[----:B------:R-:W-:Y:S01]  /*0850*/  UMOV UR5, 0x20 ;  /* 0x0000002000057882 */ /* 0x000fe20000000000 */
[----:B------:R-:W-:Y:S01]  /*0860*/  ELECT P0, URZ, PT ;  /* 0x0000000000ff782f */ /* 0x000fe20003800000 */
[----:B--2---:R-:W-:Y:S02]  /*0870*/  ULEA UR6, UR4, UR6, 0x18 ;  /* 0x0000000604067291 */ /* 0x004fe4000f8ec0ff */
[----:B------:R-:W-:-:S04]  /*0880*/  UIADD3 UR4, UPT, UPT, -UR5, 0x100000, URZ ;  /* 0x0010000005047890 */ /* 0x000fc8000fffe1ff */
[----:B------:R-:W-:Y:S02]  /*0890*/  USHF.L.U32 UR5, UR4, 0xb, URZ ;  /* 0x0000000b04057899 */ /* 0x000fe400080006ff */
[----:B------:R-:W-:Y:S01]  /*08a0*/  USHF.L.U32 UR4, UR4, 0x1, URZ ;  /* 0x0000000104047899 */ /* 0x000fe200080006ff */
[----:B------:R-:W2:Y:S11]  /*08b0*/  FENCE.VIEW.ASYNC.S ;  /* 0x00000000000073c6 */ /* 0x000eb60000000000 */
[----:B--2---:R4:W2:Y:S01]  /*08c0*/  SYNCS.EXCH.64 URZ, [UR6+0x60], UR4 ;  /* 0x0000600406ff75b2 */ /* 0x0048a20008000100 */
[----:B------:R4:W3:Y:S02]  /*08d0*/  SYNCS.EXCH.64 URZ, [UR6+0x68], UR4 ;  /* 0x0000680406ff75b2 */ /* 0x0008e40008000100 */
[----:B----4-:R-:W-:Y:S01]  /*08e0*/  NOP ;  /* 0x0000000000007918 */ /* 0x010fe20000000000 */
.L_x_11:
[----:B------:R-:W4:Y:S01]  /*08f0*/  SHFL.IDX PT, R2, R57, RZ, 0x1f ;  /* 0x00001fff39027589 */ /* 0x000f2200000e0000 */
[----:B------:R-:W-:Y:S01]  /*0900*/  NOP ;  /* 0x0000000000007918 */ /* 0x000fe20000000000 */
[----:B----4-:R-:W-:-:S13]  /*0910*/  ISETP.NE.AND P0, PT, R2, 0x4, PT ;  /* 0x000000040200780c */ /* 0x010fda0003f05270 */
[----:B------:R-:W-:Y:S05]  /*0920*/  @P0 BRA `(.L_x_12) ;  /* 0x00000000004c0947 */ /* 0x000fea0003800000 */
[----:B--23--:R-:W2:Y:S01]  /*0930*/  S2UR UR6, SR_CgaCtaId ;  /* 0x00000000000679c3 */ /* 0x00cea20000008800 */
[----:B------:R-:W-:Y:S01]  /*0940*/  UMOV UR4, 0xe20 ;  /* 0x00000e2000047882 */ /* 0x000fe20000000000 */
[----:B------:R-:W-:Y:S01]  /*0950*/  UMOV UR5, 0x400 ;  /* 0x0000040000057882 */ /* 0x000fe20000000000 */
[----:B------:R-:W-:Y:S01]  /*0960*/  USEL UR4, UR4, 0xc20, UP3 ;  /* 0x00000c2004047887 */ /* 0x000fe20009800000 */
[----:B------:R-:W-:Y:S01]  /*0970*/  UMOV UR8, 0x1 ;  /* 0x0000000100087882 */ /* 0x000fe20000000000 */
[----:B------:R-:W-:Y:S01]  /*0980*/  ELECT P0, URZ, PT ;  /* 0x0000000000ff782f */ /* 0x000fe20003800000 */
[----:B------:R-:W-:-:S04]  /*0990*/  UIADD3 UR8, UPT, UPT, -UR8, 0x100000, URZ ;  /* 0x0010000008087890 */ /* 0x000fc8000fffe1ff */
[----:B------:R-:W-:Y:S02]  /*09a0*/  USHF.L.U32 UR9, UR8, 0xb, URZ ;  /* 0x0000000b08097899 */ /* 0x000fe400080006ff */
[----:B------:R-:W-:Y:S02]  /*09b0*/  USHF.L.U32 UR8, UR8, 0x1, URZ ;  /* 0x0000000108087899 */ /* 0x000fe400080006ff */
[----:B--2---:R-:W-:Y:S02]  /*09c0*/  ULEA UR6, UR6, UR5, 0x18 ;  /* 0x0000000506067291 */ /* 0x004fe4000f8ec0ff */
[----:B------:R-:W-:-:S04]  /*09d0*/  UIADD3 UR4, UPT, UPT, -UR4, 0x100000, URZ ;  /* 0x0010000004047890 */ /* 0x000fc8000fffe1ff */
[----:B------:R-:W-:Y:S02]  /*09e0*/  USHF.L.U32 UR5, UR4, 0xb, URZ ;  /* 0x0000000b04057899 */ /* 0x000fe400080006ff */
[----:B------:R-:W-:Y:S01]  /*09f0*/  USHF.L.U32 UR4, UR4, 0x1, URZ ;  /* 0x0000000104047899 */ /* 0x000fe200080006ff */
[----:B------:R-:W2:Y:S03]  /*0a00*/  FENCE.VIEW.ASYNC.S ;  /* 0x00000000000073c6 */ /* 0x000ea60000000000 */
[----:B--2---:R4:W2:Y:S08]  /*0a10*/  SYNCS.EXCH.64 URZ, [UR6+0x70], UR8 ;  /* 0x0000700806ff75b2 */ /* 0x0048b00008000100 */
[----:B------:R4:W3:Y:S01]  /*0a20*/  SYNCS.EXCH.64 URZ, [UR6+0x80], UR4 ;  /* 0x0000800406ff75b2 */ /* 0x0008e20008000100 */
[----:B------:R4:W1:Y:S01]  /*0a30*/  SYNCS.EXCH.64 URZ, [UR6+0x78], UR8 ;  /* 0x0000780806ff75b2 */ /* 0x0008620008000100 */
[----:B------:R4:W1:Y:S02]  /*0a40*/  SYNCS.EXCH.64 URZ, [UR6+0x88], UR4 ;  /* 0x0000880406ff75b2 */ /* 0x0008640008000100 */
[----:B----4-:R-:W-:Y:S01]  /*0a50*/  NOP ;  /* 0x0000000000007918 */ /* 0x010fe20000000000 */
.L_x_12:
[----:B------:R-:W4:Y:S01]  /*0a60*/  SHFL.IDX PT, R2, R57, RZ, 0x1f ;  /* 0x00001fff39027589 */ /* 0x000f2200000e0000 */
[----:B------:R-:W-:Y:S01]  /*0a70*/  NOP ;  /* 0x0000000000007918 */ /* 0x000fe20000000000 */
[----:B----4-:R-:W-:-:S13]  /*0a80*/  ISETP.NE.AND P0, PT, R2, 0x5, PT ;  /* 0x000000050200780c */ /* 0x010fda0003f05270 */
[----:B------:R-:W-:Y:S05]  /*0a90*/  @P0 BRA `(.L_x_13) ;  /* 0x0000000000580947 */ /* 0x000fea0003800000 */
[----:B--23--:R-:W2:Y:S01]  /*0aa0*/  S2UR UR4, SR_CgaCtaId ;  /* 0x00000000000479c3 */ /* 0x00cea20000008800 */
        /* <DEDUP_REMOVED lines=12> */
[----:B--2---:R4:W2:Y:S01]  /*0b70*/  SYNCS.EXCH.64 URZ, [UR4+0x90], UR8 ;  /* 0x0000900804ff75b2 */ /* 0x0048a20008000100 */
[----:B------:R4:W3:Y:S01]  /*0b80*/  SYNCS.EXCH.64 URZ, [UR4+0xb0], UR6 ;  /* 0x0000b00604ff75b2 */ /* 0x0008e20008000100 */
[----:B------:R4:W1:Y:S01]  /*0b90*/  SYNCS.EXCH.64 URZ, [UR4+0x98], UR8 ;  /* 0x0000980804ff75b2 */ /* 0x0008620008000100 */
[----:B------:R4:W1:Y:S01]  /*0ba0*/  SYNCS.EXCH.64 URZ, [UR4+0xb8], UR6 ;  /* 0x0000b80604ff75b2 */ /* 0x0008620008000100 */
[----:B------:R4:W1:Y:S01]  /*0bb0*/  SYNCS.EXCH.64 URZ, [UR4+0xa0], UR8 ;  /* 0x0000a00804ff75b2 */ /* 0x0008620008000100 */
[----:B------:R4:W1:Y:S01]  /*0bc0*/  SYNCS.EXCH.64 URZ, [UR4+0xc0], UR6 ;  /* 0x0000c00604ff75b2 */ /* 0x0008620008000100 */
[----:B------:R4:W1:Y:S01]  /*0bd0*/  SYNCS.EXCH.64 URZ, [UR4+0xa8], UR8 ;  /* 0x0000a80804ff75b2 */ /* 0x0008620008000100 */
[----:B------:R4:W1:Y:S02]  /*0be0*/  SYNCS.EXCH.64 URZ, [UR4+0xc8], UR6 ;  /* 0x0000c80604ff75b2 */ /* 0x0008640008000100 */
[----:B----4-:R-:W-:Y:S01]  /*0bf0*/  NOP ;  /* 0x0000000000007918 */ /* 0x010fe20000000000 */
.L_x_13:
[----:B------:R-:W4:Y:S01]  /*0c00*/  SHFL.IDX PT, R2, R57, RZ, 0x1f ;  /* 0x00001fff39027589 */ /* 0x000f2200000e0000 */
[----:B------:R-:W1:Y:S01]  /*0c10*/  S2UR UR63, SR_CgaCtaId ;  /* 0x00000000003f79c3 */ /* 0x000e620000008800 */
[----:B------:R-:W-:Y:S01]  /*0c20*/  NOP ;  /* 0x0000000000007918 */ /* 0x000fe20000000000 */
[----:B----4-:R-:W-:-:S13]  /*0c30*/  ISETP.NE.AND P0, PT, R2, 0x3, PT ;  /* 0x000000030200780c */ /* 0x010fda0003f05270 */
[----:B-1----:R-:W-:Y:S05]  /*0c40*/  @P0 BRA `(.L_x_14) ;  /* 0x0000000000340947 */ /* 0x002fea0003800000 */
[----:B--23--:R-:W-:Y:S01]  /*0c50*/  UMOV UR4, 0x400 ;  /* 0x0000040000047882 */ /* 0x00cfe20000000000 */
[----:B------:R-:W-:Y:S01]  /*0c60*/  UMOV UR6, 0x20 ;  /* 0x0000002000067882 */ /* 0x000fe20000000000 */
[----:B------:R-:W-:Y:S02]  /*0c70*/  ULEA UR4, UR63, UR4, 0x18 ;  /* 0x000000043f047291 */ /* 0x000fe4000f8ec0ff */
[----:B------:R-:W-:-:S04]  /*0c80*/  UIADD3 UR6, UPT, UPT, -UR6, 0x100000, URZ ;  /* 0x0010000006067890 */ /* 0x000fc8000fffe1ff */
[----:B------:R-:W-:Y:S02]  /*0c90*/  USHF.L.U32 UR7, UR6, 0xb, URZ ;  /* 0x0000000b06077899 */ /* 0x000fe400080006ff */
[----:B------:R-:W-:Y:S01]  /*0ca0*/  USHF.L.U32 UR6, UR6, 0x1, URZ ;  /* 0x0000000106067899 */ /* 0x000fe200080006ff */
[----:B------:R-:W-:Y:S01]  /*0cb0*/  ELECT P0, URZ, PT ;  /* 0x0000000000ff782f */ /* 0x000fe20003800000 */
[----:B------:R-:W1:Y:S10]  /*0cc0*/  FENCE.VIEW.ASYNC.S ;  /* 0x00000000000073c6 */ /* 0x000e740000000000 */
[----:B-1----:R1:W4:Y:S01]  /*0cd0*/  SYNCS.EXCH.64 URZ, [UR4+0xd0], UR6 ;  /* 0x0000d00604ff75b2 */ /* 0x0023220008000100 */
[----:B------:R1:W2:Y:S01]  /*0ce0*/  SYNCS.EXCH.64 URZ, [UR4+0xe0], UR6 ;  /* 0x0000e00604ff75b2 */ /* 0x0002a20008000100 */
[----:B------:R1:W3:Y:S01]  /*0cf0*/  SYNCS.EXCH.64 URZ, [UR4+0xd8], UR6 ;  /* 0x0000d80604ff75b2 */ /* 0x0002e20008000100 */
[----:B------:R1:W1:Y:S01]  /*0d00*/  SYNCS.EXCH.64 URZ, [UR4+0xe8], UR6 ;  /* 0x0000e80604ff75b2 */ /* 0x0002620008000100 */
[----:B------:R-:W-:Y:S01]  /*0d10*/  NOP ;  /* 0x0000000000007918 */ /* 0x000fe20000000000 */
.L_x_14:
[----:B------:R-:W4:Y:S01]  /*0d20*/  LDCU UR29, c[0x0][0x36c] ;  /* 0x00006d80ff1d77ac */ /* 0x000f220008000800 */
[----:B------:R-:W-:Y:S01]  /*0d30*/  ISETP.NE.OR P4, PT, R0, 0x2, !P4 ;  /* 0x000000020000780c */ /* 0x000fe20006785670 */
[----:B------:R-:W-:Y:S01]  /*0d40*/  NOP ;  /* 0x0000000000007918 */ /* 0x000fe20000000000 */
[----:B------:R-:W-:Y:S01]  /*0d50*/  LOP3.LUT R0, R66, 0x1f, RZ, 0xc0, !PT ;  /* 0x0000001f42007812 */ /* 0x000fe200078ec0ff */
[----:B------:R-:W-:Y:S02]  /*0d60*/  UISETP.NE.AND UP4, UPT, UR22, URZ, UPT ;  /* 0x000000ff1600728c */ /* 0x000fe4000bf85270 */
[----:B----4-:R-:W-:-:S09]  /*0d70*/  UISETP.EQ.U32.AND UP0, UPT, UR29, 0x1, UPT ;  /* 0x000000011d00788c */ /* 0x010fd2000bf02070 */
[----:B------:R-:W-:Y:S05]  /*0d80*/  BRA.U !UP0, `(.L_x_15) ;  /* 0x0000000108087547 */ /* 0x000fea000b800000 */
[----:B-123--:R-:W-:Y:S01]  /*0d90*/  UCGABAR_ARV ;  /* 0x00000000000079c7 */ /* 0x00efe20008000000 */
[----:B------:R-:W-:Y:S05]  /*0da0*/  BRA `(.L_x_16) ;  /* 0x0000000000047947 */ /* 0x000fea0003800000 */
.L_x_15:
[----:B-123--:R-:W-:Y:S01]  /*0db0*/  NOP ;  /* 0x0000000000007918 */ /* 0x00efe20000000000 */
.L_x_16:
[----:B------:R-:W1:Y:S01]  /*0dc0*/  S2UR UR8, SR_CTAID.X ;  /* 0x00000000000879c3 */ /* 0x000e620000002500 */
[----:B------:R-:W-:-:S05]  /*0dd0*/  CS2R.32 R59, SR_CgaSize ;  /* 0x00000000003b7805 */ /* 0x000fca0000008a00 */
[----:B------:R-:W-:-:S05]  /*0de0*/  IMAD R59, R59, -0xa0, RZ ;  /* 0xffffff603b3b7824 */ /* 0x000fca00078e02ff */
[----:B------:R-:W-:-:S14]  /*0df0*/  R2UR UR4, R59 ;  /* 0x000000003b0472ca */ /* 0x000fdc00000e0000 */
[----:B------:R-:W2:Y:S01]  /*0e00*/  LDCU UR4, c[0x0][UR4+0x2b0] ;  /* 0x00005600040477ac */ /* 0x000ea20008000800 */
[----:B------:R-:W-:-:S05]  /*0e10*/  CS2R.32 R59, SR_CgaSize ;  /* 0x00000000003b7805 */ /* 0x000fca0000008a00 */
[----:B------:R-:W-:-:S05]  /*0e20*/  IMAD R59, R59, -0xa0, RZ ;  /* 0xffffff603b3b7824 */ /* 0x000fca00078e02ff */
[----:B------:R-:W-:-:S14]  /*0e30*/  R2UR UR5, R59 ;  /* 0x000000003b0572ca */ /* 0x000fdc00000e0000 */
[----:B------:R-:W3:Y:S01]  /*0e40*/  LDCU UR5, c[0x0][UR5+0x2b4] ;  /* 0x00005680050577ac */ /* 0x000ee20008000800 */
[----:B------:R-:W4:Y:S01]  /*0e50*/  S2UR UR9, SR_CTAID.Y ;  /* 0x00000000000979c3 */ /* 0x000f220000002600 */
[----:B------:R-:W-:Y:S01]  /*0e60*/  ULOP3.LUT UR70, UR63, 0x3, URZ, 0xc0, !UPT ;  /* 0x000000033f467892 */ /* 0x000fe2000f8ec0ff */
[----:B------:R-:W-:-:S05]  /*0e70*/  CS2R.32 R59, SR_CgaSize ;  /* 0x00000000003b7805 */ /* 0x000fca0000008a00 */
[----:B------:R-:W-:-:S05]  /*0e80*/  IMAD R59, R59, -0xa0, RZ ;  /* 0xffffff603b3b7824 */ /* 0x000fca00078e02ff */
[----:B------:R-:W-:-:S14]  /*0e90*/  R2UR UR10, R59 ;  /* 0x000000003b0a72ca */ /* 0x000fdc00000e0000 */
[----:B------:R-:W3:Y:S01]  /*0ea0*/  LDCU UR10, c[0x0][UR10+0x2a0] ;  /* 0x000054000a0a77ac */ /* 0x000ee20008000800 */
[----:B------:R-:W-:-:S05]  /*0eb0*/  CS2R.32 R59, SR_CgaSize ;  /* 0x00000000003b7805 */ /* 0x000fca0000008a00 */
[----:B------:R-:W-:-:S05]  /*0ec0*/  IMAD R59, R59, -0xa0, RZ ;  /* 0xffffff603b3b7824 */ /* 0x000fca00078e02ff */
[----:B------:R-:W-:-:S14]  /*0ed0*/  R2UR UR11, R59 ;  /* 0x000000003b0b72ca */ /* 0x000fdc00000e0000 */
[----:B------:R-:W3:Y:S01]  /*0ee0*/  LDCU UR11, c[0x0][UR11+0x2a4] ;  /* 0x000054800b0b77ac */ /* 0x000ee20008000800 */
[----:B------:R-:W3:Y:S01]  /*0ef0*/  S2UR UR60, SR_CTAID.Z ;  /* 0x00000000003c79c3 */ /* 0x000ee20000002700 */
[----:B------:R-:W-:Y:S01]  /*0f00*/  UISETP.GT.U32.AND UP1, UPT, UR70, 0xffff, UPT ;  /* 0x0000ffff4600788c */ /* 0x000fe2000bf24070 */
[----:B------:R-:W3:Y:S01]  /*0f10*/  LDCU UR23, c[0x0][0xb24] ;  /* 0x00016480ff1777ac */ /* 0x000ee20008000800 */
[----:B-1----:R-:W-:Y:S01]  /*0f20*/  I2FP.F32.U32 R3, UR8 ;  /* 0x0000000800037c45 */ /* 0x002fe20008201000 */
[----:B------:R-:W-:Y:S01]  /*0f30*/  UMOV UR31, 0x1111 ;  /* 0x00001111001f7882 */ /* 0x000fe20000000000 */
[----:B------:R-:W-:Y:S01]  /*0f40*/  UMOV UR30, 0xf ;  /* 0x0000000f001e7882 */ /* 0x000fe20000000000 */
[----:B------:R-:W-:Y:S02]  /*0f50*/  USHF.L.U32 UR53, UR63, 0x7, URZ ;  /* 0x000000073f357899 */ /* 0x000fe400080006ff */
[----:B--2---:R-:W-:Y:S01]  /*0f60*/  FMUL R3, R3, UR4 ;  /* 0x0000000403037c20 */ /* 0x004fe20008400000 */
[----:B------:R-:W-:Y:S01]  /*0f70*/  ULOP3.LUT UR4, UR63, 0xc, URZ, 0xc0, !UPT ;  /* 0x0000000c3f047892 */ /* 0x000fe2000f8ec0ff */
[----:B----4-:R-:W-:Y:S01]  /*0f80*/  I2FP.F32.U32 R2, UR9 ;  /* 0x0000000900027c45 */ /* 0x010fe20008201000 */
[----:B------:R-:W-:-:S03]  /*0f90*/  USHF.L.U32 UR45, UR63, 0x9, URZ ;  /* 0x000000093f2d7899 */ /* 0x000fc600080006ff */
[----:B------:R-:W1:Y:S01]  /*0fa0*/  F2I.U32.TRUNC.NTZ R3, R3 ;  /* 0x0000000300037305 */ /* 0x000e62000020f000 */
[----:B------:R-:W-:Y:S01]  /*0fb0*/  UISETP.GT.U32.AND UP0, UPT, UR4, 0xffff, UPT ;  /* 0x0000ffff0400788c */ /* 0x000fe2000bf04070 */
[----:B---3--:R-:W-:Y:S01]  /*0fc0*/  FMUL R2, R2, UR5 ;  /* 0x0000000502027c20 */ /* 0x008fe20008400000 */
[----:B------:R-:W-:Y:S02]  /*0fd0*/  USEL UR5, UR70, 0xffff, !UP1 ;  /* 0x0000ffff46057887 */ /* 0x000fe4000c800000 */
[----:B------:R-:W-:Y:S02]  /*0fe0*/  USEL UR4, UR4, 0xffff, !UP0 ;  /* 0x0000ffff04047887 */ /* 0x000fe4000c000000 */
[----:B------:R-:W-:Y:S01]  /*0ff0*/  ULOP3.LUT UR5, UR5, 0xffff, URZ, 0xc0, !UPT ;  /* 0x0000ffff05057892 */ /* 0x000fe2000f8ec0ff */
[----:B------:R-:W2:Y:S01]  /*1000*/  F2I.U32.TRUNC.NTZ R2, R2 ;  /* 0x0000000200027305 */ /* 0x000ea2000020f000 */
[----:B------:R-:W-:Y:S02]  /*1010*/  ULOP3.LUT UR4, UR4, 0xffff, URZ, 0xc0, !UPT ;  /* 0x0000ffff04047892 */ /* 0x000fe4000f8ec0ff */
[----:B------:R-:W-:-:S02]  /*1020*/  USHF.L.U32 UR31, UR31, UR5, URZ ;  /* 0x000000051f1f7299 */ /* 0x000fc400080006ff */
[----:B------:R-:W-:Y:S01]  /*1030*/  USHF.L.U32 UR30, UR30, UR4, URZ ;  /* 0x000000041e1e7299 */ /* 0x000fe200080006ff */
[----:B-1----:R-:W-:Y:S01]  /*1040*/  R2UR UR7, R3 ;  /* 0x00000000030772ca */ /* 0x002fe200000e0000 */
[----:B------:R-:W-:Y:S01]  /*1050*/  USHF.R.U32.HI UR26, URZ, 0x2, UR63 ;  /* 0x00000002ff1a7899 */ /* 0x000fe2000801163f */
[----:B------:R-:W1:Y:S01]  /*1060*/  LDCU UR39, c[0x0][0xb24] ;  /* 0x00016480ff2777ac */ /* 0x000e620008000800 */
[----:B------:R-:W3:Y:S01]  /*1070*/  LDCU UR28, c[0x0][0xb30] ;  /* 0x00016600ff1c77ac */ /* 0x000ee20008000800 */
[----:B--2---:R-:W-:Y:S02]  /*1080*/  R2UR UR6, R2 ;  /* 0x00000000020672ca */ /* 0x004fe400000e0000 */
[----:B------:R-:W-:Y:S01]  /*1090*/  PRMT R2, RZ, 0x7610, R2 ;  /* 0x00007610ff027816 */ /* 0x000fe20000000002 */
[----:B------:R-:W-:-:S06]  /*10a0*/  UISETP.NE.AND UP6, UPT, UR22, 0x2, UPT ;  /* 0x000000021600788c */ /* 0x000fcc000bfc5270 */
[----:B------:R-:W-:Y:S02]  /*10b0*/  UIADD3 UR5, UPT, UPT, -UR7, URZ, URZ ;  /* 0x000000ff07057290 */ /* 0x000fe4000fffe1ff */
[----:B------:R-:W-:Y:S02]  /*10c0*/  ULOP3.LUT UR53, UR53, 0x600, URZ, 0xc0, !UPT ;  /* 0x0000060035357892 */ /* 0x000fe4000f8ec0ff */
[----:B------:R-:W-:Y:S02]  /*10d0*/  UIMAD UR5, UR10, UR5, UR8 ;  /* 0x000000050a0572a4 */ /* 0x000fe4000f8e0208 */
[----:B------:R-:W-:Y:S02]  /*10e0*/  ULOP3.LUT UR45, UR45, 0x600, URZ, 0xc0, !UPT ;  /* 0x000006002d2d7892 */ /* 0x000fe4000f8ec0ff */
[----:B------:R-:W-:Y:S02]  /*10f0*/  UIADD3 UR4, UPT, UPT, -UR6, URZ, URZ ;  /* 0x000000ff06047290 */ /* 0x000fe4000fffe1ff */
[----:B------:R-:W-:Y:S01]  /*1100*/  IMAD.U32 R59, RZ, RZ, UR5 ;  /* 0x00000005ff3b7e24 */ /* 0x000fe2000f8e00ff */
[----:B------:R-:W-:-:S02]  /*1110*/  UISETP.GE.AND UP5, UPT, UR23, 0x1, UPT ;  /* 0x000000011700788c */ /* 0x000fc4000bfa6270 */
[----:B------:R-:W-:Y:S01]  /*1120*/  UIMAD UR4, UR11, UR4, UR9 ;  /* 0x000000040b0472a4 */ /* 0x000fe2000f8e0209 */
[----:B------:R-:W-:Y:S01]  /*1130*/  UMOV UR25, UR8 ;  /* 0x0000000800197c82 */ /* 0x000fe20008000000 */
[----:B------:R-:W-:-:S04]  /*1140*/  UMOV UR27, UR9 ;  /* 0x00000009001b7c82 */ /* 0x000fc80008000000 */
[----:B------:R-:W-:Y:S01]  /*1150*/  IMAD.U32 R58, RZ, RZ, UR4 ;  /* 0x00000004ff3a7e24 */ /* 0x000fe2000f8e00ff */
[----:B-1-3--:R-:W-:Y:S06]  /*1160*/  BRA.U UP4, `(.L_x_17) ;  /* 0x0000000104cc7547 */ /* 0x00afec000b800000 */
[----:B------:R-:W-:Y:S02]  /*1170*/  R2UR UR4, R58 ;  /* 0x000000003a0472ca */ /* 0x000fe400000e0000 */
[----:B------:R-:W-:-:S11]  /*1180*/  R2UR UR20, R59 ;  /* 0x000000003b1472ca */ /* 0x000fd600000e0000 */
[----:B------:R-:W-:Y:S02]  /*1190*/  UISETP.NE.AND UP0, UPT, UR4, URZ, UPT ;  /* 0x000000ff0400728c */ /* 0x000fe4000bf05270 */
[----:B------:R-:W-:Y:S02]  /*11a0*/  UISETP.NE.AND UP2, UPT, UR4, 0x1, UPT ;  /* 0x000000010400788c */ /* 0x000fe4000bf45270 */
[----:B------:R-:W-:Y:S02]  /*11b0*/  UISETP.NE.AND UP1, UPT, UR20, URZ, UP0 ;  /* 0x000000ff1400728c */ /* 0x000fe40008725270 */
[----:B------:R-:W-:Y:S02]  /*11c0*/  USEL UR6, URZ, 0x2, UP0 ;  /* 0x00000002ff067887 */ /* 0x000fe40008000000 */
[----:B------:R-:W-:Y:S02]  /*11d0*/  USEL UR9, URZ, 0x1, UP1 ;  /* 0x00000001ff097887 */ /* 0x000fe40008800000 */
[----:B------:R-:W-:-:S02]  /*11e0*/  UISETP.NE.AND UP1, UPT, UR4, 0x2, UPT ;  /* 0x000000020400788c */ /* 0x000fc4000bf25270 */
[----:B------:R-:W-:Y:S02]  /*11f0*/  USEL UR12, URZ, 0x4, UP0 ;  /* 0x00000004ff0c7887 */ /* 0x000fe40008000000 */
[----:B------:R-:W-:Y:S02]  /*1200*/  USEL UR16, URZ, 0x8, UP0 ;  /* 0x00000008ff107887 */ /* 0x000fe40008000000 */
[----:B------:R-:W-:Y:S02]  /*1210*/  UISETP.NE.AND UP0, UPT, UR4, 0x3, UPT ;  /* 0x000000030400788c */ /* 0x000fe4000bf05270 */
[----:B------:R-:W-:Y:S02]  /*1220*/  USEL UR4, URZ, 0x100, UP1 ;  /* 0x00000100ff047887 */ /* 0x000fe40008800000 */
[----:B------:R-:W-:Y:S02]  /*1230*/  USEL UR10, URZ, 0x200, UP1 ;  /* 0x00000200ff0a7887 */ /* 0x000fe40008800000 */
[----:B------:R-:W-:-:S02]  /*1240*/  USEL UR14, URZ, 0x400, UP1 ;  /* 0x00000400ff0e7887 */ /* 0x000fc40008800000 */
[----:B------:R-:W-:Y:S02]  /*1250*/  USEL UR18, URZ, 0x800, UP1 ;  /* 0x00000800ff127887 */ /* 0x000fe40008800000 */
[----:B------:R-:W-:Y:S02]  /*1260*/  USEL UR5, URZ, 0x10, UP2 ;  /* 0x00000010ff057887 */ /* 0x000fe40009000000 */
[----:B------:R-:W-:Y:S02]  /*1270*/  UISETP.NE.AND UP1, UPT, UR20, URZ, UPT ;  /* 0x000000ff1400728c */ /* 0x000fe4000bf25270 */
[----:B------:R-:W-:Y:S02]  /*1280*/  USEL UR7, URZ, 0x1000, UP0 ;  /* 0x00001000ff077887 */ /* 0x000fe40008000000 */
[----:B------:R-:W-:Y:S02]  /*1290*/  USEL UR11, URZ, 0x2000, UP0 ;  /* 0x00002000ff0b7887 */ /* 0x000fe40008000000 */
[----:B------:R-:W-:-:S02]  /*12a0*/  USEL UR15, URZ, 0x4000, UP0 ;  /* 0x00004000ff0f7887 */ /* 0x000fc40008000000 */
[----:B------:R-:W-:Y:S02]  /*12b0*/  USEL UR19, URZ, 0x8000, UP0 ;  /* 0x00008000ff137887 */ /* 0x000fe40008000000 */
[----:B------:R-:W-:Y:S02]  /*12c0*/  UISETP.NE.AND UP0, UPT, UR20, 0x1, UPT ;  /* 0x000000011400788c */ /* 0x000fe4000bf05270 */
[----:B------:R-:W-:Y:S02]  /*12d0*/  USEL UR5, UR5, 0x10, UP1 ;  /* 0x0000001005057887 */ /* 0x000fe40008800000 */
[----:B------:R-:W-:Y:S02]  /*12e0*/  USEL UR4, UR4, 0x100, UP1 ;  /* 0x0000010004047887 */ /* 0x000fe40008800000 */
[----:B------:R-:W-:Y:S02]  /*12f0*/  USEL UR8, URZ, 0x20, UP2 ;  /* 0x00000020ff087887 */ /* 0x000fe40009000000 */
[----:B------:R-:W-:-:S02]  /*1300*/  USEL UR7, UR7, 0x1000, UP1 ;  /* 0x0000100007077887 */ /* 0x000fc40008800000 */
[----:B------:R-:W-:Y:S02]  /*1310*/  USEL UR6, UR6, 0x2, UP0 ;  /* 0x0000000206067887 */ /* 0x000fe40008000000 */
[----:B------:R-:W-:Y:S02]  /*1320*/  UIADD3 UR4, UPT, UPT, UR4, UR5, UR9 ;  /* 0x0000000504047290 */ /* 0x000fe4000fffe009 */
[----:B------:R-:W-:Y:S02]  /*1330*/  UISETP.NE.AND UP1, UPT, UR20, 0x2, UPT ;  /* 0x000000021400788c */ /* 0x000fe4000bf25270 */
[----:B------:R-:W-:Y:S02]  /*1340*/  USEL UR8, UR8, 0x20, UP0 ;  /* 0x0000002008087887 */ /* 0x000fe40008000000 */
[----:B------:R-:W-:Y:S02]  /*1350*/  USEL UR5, UR10, 0x200, UP0 ;  /* 0x000002000a057887 */ /* 0x000fe40008000000 */
[----:B------:R-:W-:-:S02]  /*1360*/  UIADD3 UR4, UPT, UPT, UR6, UR7, UR4 ;  /* 0x0000000706047290 */ /* 0x000fc4000fffe004 */
[----:B------:R-:W-:Y:S02]  /*1370*/  USEL UR13, URZ, 0x40, UP2 ;  /* 0x00000040ff0d7887 */ /* 0x000fe40009000000 */
[----:B------:R-:W-:Y:S02]  /*1380*/  USEL UR9, UR11, 0x2000, UP0 ;  /* 0x000020000b097887 */ /* 0x000fe40008000000 */
[----:B------:R-:W-:Y:S02]  /*1390*/  USEL UR7, UR12, 0x4, UP1 ;  /* 0x000000040c077887 */ /* 0x000fe40008800000 */
[----:B------:R-:W-:Y:S02]  /*13a0*/  UIADD3 UR4, UPT, UPT, UR5, UR8, UR4 ;  /* 0x0000000805047290 */ /* 0x000fe4000fffe004 */
[----:B------:R-:W-:Y:S02]  /*13b0*/  UISETP.NE.AND UP0, UPT, UR20, 0x3, UPT ;  /* 0x000000031400788c */ /* 0x000fe4000bf05270 */
[----:B------:R-:W-:-:S02]  /*13c0*/  USEL UR6, UR13, 0x40, UP1 ;  /* 0x000000400d067887 */ /* 0x000fc40008800000 */
[----:B------:R-:W-:Y:S02]  /*13d0*/  USEL UR5, UR14, 0x400, UP1 ;  /* 0x000004000e057887 */ /* 0x000fe40008800000 */
[----:B------:R-:W-:Y:S02]  /*13e0*/  UIADD3 UR4, UPT, UPT, UR7, UR9, UR4 ;  /* 0x0000000907047290 */ /* 0x000fe4000fffe004 */
[----:B------:R-:W-:Y:S02]  /*13f0*/  USEL UR17, URZ, 0x80, UP2 ;  /* 0x00000080ff117887 */ /* 0x000fe40009000000 */
[----:B------:R-:W-:Y:S02]  /*1400*/  USEL UR9, UR15, 0x4000, UP1 ;  /* 0x000040000f097887 */ /* 0x000fe40008800000 */
[----:B------:R-:W-:Y:S02]  /*1410*/  USEL UR8, UR16, 0x8, UP0 ;  /* 0x0000000810087887 */ /* 0x000fe40008000000 */
[----:B------:R-:W-:-:S02]  /*1420*/  UIADD3 UR4, UPT, UPT, UR5, UR6, UR4 ;  /* 0x0000000605047290 */ /* 0x000fc4000fffe004 */
[----:B------:R-:W-:Y:S02]  /*1430*/  USEL UR7, UR17, 0x80, UP0 ;  /* 0x0000008011077887 */ /* 0x000fe40008000000 */
[----:B------:R-:W-:Y:S02]  /*1440*/  USEL UR6, UR18, 0x800, UP0 ;  /* 0x0000080012067887 */ /* 0x000fe40008000000 */
[----:B------:R-:W-:Y:S02]  /*1450*/  UIADD3 UR4, UPT, UPT, UR8, UR9, UR4 ;  /* 0x0000000908047290 */ /* 0x000fe4000fffe004 */
[----:B------:R-:W-:Y:S02]  /*1460*/  USEL UR5, UR19, 0x8000, UP0 ;  /* 0x0000800013057887 */ /* 0x000fe40008000000 */
[----:B------:R-:W-:-:S04]  /*1470*/  UIADD3 UR4, UPT, UPT, UR6, UR7, UR4 ;  /* 0x0000000706047290 */ /* 0x000fc8000fffe004 */
[----:B------:R-:W-:-:S06]  /*1480*/  UIADD3 UR4, UPT, UPT, UR4, UR5, URZ ;  /* 0x0000000504047290 */ /* 0x000fcc000fffe0ff */
[----:B------:R-:W-:Y:S02]  /*1490*/  IMAD.U32 R2, RZ, RZ, UR4 ;  /* 0x00000004ff027e24 */ /* 0x000fe4000f8e00ff */
.L_x_17:
[----:B------:R-:W-:Y:S05]  /*14a0*/  BRA.U !UP5, `(.L_x_18) ;  /* 0x000000010dd47547 */ /* 0x000fea000b800000 */
[----:B------:R-:W1:Y:S01]  /*14b0*/  LDCU.128 UR12, c[0x0][0xb10] ;  /* 0x00016200ff0c77ac */ /* 0x000e620008000c00 */
[----:B------:R-:W2:Y:S01]  /*14c0*/  LDCU UR6, c[0x0][0x370] ;  /* 0x00006e00ff0677ac */ /* 0x000ea20008000800 */
[----:B------:R-:W3:Y:S01]  /*14d0*/  LDCU UR5, c[0x0][0x374] ;  /* 0x00006e80ff0577ac */ /* 0x000ee20008000800 */
[----:B------:R-:W4:Y:S01]  /*14e0*/  LDCU UR24, c[0x0][0xb0c] ;  /* 0x00016180ff1877ac */ /* 0x000f220008000800 */
[----:B------:R-:W4:Y:S01]  /*14f0*/  LDCU UR7, c[0x0][0xb20] ;  /* 0x00016400ff0777ac */ /* 0x000f220008000800 */
[----:B------:R-:W4:Y:S01]  /*1500*/  LDCU.64 UR8, c[0x0][0xb28] ;  /* 0x00016500ff0877ac */ /* 0x000f220008000a00 */
[----:B-1----:R-:W-:Y:S02]  /*1510*/  UISETP.NE.AND UP0, UPT, UR14, 0x1, UPT ;  /* 0x000000010e00788c */ /* 0x002fe4000bf05270 */
[----:B---3--:R-:W-:Y:S02]  /*1520*/  UIMAD.WIDE.U32 UR10, UR5, UR15, URZ ;  /* 0x0000000f050a72a5 */ /* 0x008fe4000f8e00ff */
[----:B--2---:R-:W-:-:S02]  /*1530*/  UIMAD.WIDE.U32 UR18, UR6, UR12, URZ ;  /* 0x0000000c061272a5 */ /* 0x004fc4000f8e00ff */
[----:B----4-:R-:W-:Y:S02]  /*1540*/  UISETP.NE.AND UP1, UPT, UR24, 0x1, UPT ;  /* 0x000000011800788c */ /* 0x010fe4000bf25270 */
[----:B------:R-:W-:Y:S01]  /*1550*/  UISETP.NE.AND UP2, UPT, UR23, 0x1, UPT ;  /* 0x000000011700788c */ /* 0x000fe2000bf45270 */
[----:B------:R-:W-:Y:S02]  /*1560*/  UMOV UR10, UR11 ;  /* 0x0000000b000a7c82 */ /* 0x000fe40008000000 */
[----:B------:R-:W-:Y:S01]  /*1570*/  UMOV UR18, UR19 ;  /* 0x0000001300127c82 */ /* 0x000fe20008000000 */
[----:B------:R-:W-:Y:S02]  /*1580*/  @UP0 USHF.R.U32.HI UR5, URZ, UR7, UR10 ;  /* 0x00000007ff050299 */ /* 0x000fe4000801160a */
[----:B------:R-:W-:Y:S02]  /*1590*/  UIMAD.WIDE.U32 UR20, UR27, UR15, URZ ;  /* 0x0000000f1b1472a5 */ /* 0x000fe4000f8e00ff */
[----:B------:R-:W-:-:S02]  /*15a0*/  UIMAD.WIDE.U32 UR10, UR5, UR8, URZ ;  /* 0x00000008050a72a5 */ /* 0x000fc4000f8e00ff */
[----:B------:R-:W-:Y:S02]  /*15b0*/  @UP1 USHF.R.U32.HI UR6, URZ, UR13, UR18 ;  /* 0x0000000dff061299 */ /* 0x000fe40008011612 */
[----:B------:R-:W-:Y:S02]  /*15c0*/  UIMAD.WIDE.U32 UR16, UR25, UR12, URZ ;  /* 0x0000000c191072a5 */ /* 0x000fe4000f8e00ff */
[----:B------:R-:W-:Y:S01]  /*15d0*/  UIMAD.WIDE.U32 UR18, UR6, UR8, URZ ;  /* 0x00000008061272a5 */ /* 0x000fe2000f8e00ff */
[----:B------:R-:W-:Y:S01]  /*15e0*/  UMOV UR4, UR21 ;  /* 0x0000001500047c82 */ /* 0x000fe20008000000 */
[----:B------:R-:W-:Y:S01]  /*15f0*/  UMOV UR10, UR11 ;  /* 0x0000000b000a7c82 */ /* 0x000fe20008000000 */
[----:B------:R-:W-:Y:S02]  /*1600*/  USHF.R.U32.HI UR4, URZ, UR7, UR4 ;  /* 0x00000007ff047299 */ /* 0x000fe40008011604 */
[----:B------:R-:W-:Y:S01]  /*1610*/  @UP2 USHF.R.U32.HI UR5, URZ, UR9, UR10 ;  /* 0x00000009ff052299 */ /* 0x000fe2000801160a */
[----:B------:R-:W-:Y:S01]  /*1620*/  UMOV UR16, UR17 ;  /* 0x0000001100107c82 */ /* 0x000fe20008000000 */
[----:B------:R-:W-:Y:S01]  /*1630*/  UMOV UR18, UR19 ;  /* 0x0000001300127c82 */ /* 0x000fe20008000000 */
[----:B------:R-:W-:-:S02]  /*1640*/  USHF.R.U32.HI UR13, URZ, UR13, UR16 ;  /* 0x0000000dff0d7299 */ /* 0x000fc40008011610 */
[----:B------:R-:W-:Y:S02]  /*1650*/  USEL UR4, UR27, UR4, !UP0 ;  /* 0x000000041b047287 */ /* 0x000fe4000c000000 */
[----:B------:R-:W-:Y:S02]  /*1660*/  @UP2 USHF.R.U32.HI UR6, URZ, UR9, UR18 ;  /* 0x00000009ff062299 */ /* 0x000fe40008011612 */
[----:B------:R-:W-:Y:S02]  /*1670*/  UIMAD UR7, UR5, UR23, URZ ;  /* 0x00000017050772a4 */ /* 0x000fe4000f8e02ff */
[----:B------:R-:W-:Y:S02]  /*1680*/  USEL UR5, UR25, UR13, !UP1 ;  /* 0x0000000d19057287 */ /* 0x000fe4000c800000 */
[----:B------:R-:W-:Y:S02]  /*1690*/  UIMAD UR12, UR6, UR23, URZ ;  /* 0x00000017060c72a4 */ /* 0x000fe4000f8e02ff */
[----:B------:R-:W-:-:S02]  /*16a0*/  UISETP.GE.AND UP0, UPT, UR4, UR7, UPT ;  /* 0x000000070400728c */ /* 0x000fc4000bf06270 */
[----:B------:R-:W-:Y:S02]  /*16b0*/  UIMAD.WIDE.U32 UR10, UR4, UR8, URZ ;  /* 0x00000008040a72a5 */ /* 0x000fe4000f8e00ff */
[----:B------:R-:W-:Y:S02]  /*16c0*/  UISETP.GE.OR UP0, UPT, UR5, UR12, UP0 ;  /* 0x0000000c0500728c */ /* 0x000fe40008706670 */
[----:B------:R-:W-:Y:S02]  /*16d0*/  UIMAD.WIDE.U32 UR12, UR5, UR8, URZ ;  /* 0x00000008050c72a5 */ /* 0x000fe4000f8e00ff */
[----:B------:R-:W-:Y:S01]  /*16e0*/  UIADD3 UR10, UPT, UPT, -UR4, URZ, URZ ;  /* 0x000000ff040a7290 */ /* 0x000fe2000fffe1ff */
[----:B------:R-:W-:Y:S01]  /*16f0*/  UMOV UR8, UR11 ;  /* 0x0000000b00087c82 */ /* 0x000fe20008000000 */
[----:B------:R-:W-:Y:S02]  /*1700*/  UIADD3 UR11, UPT, UPT, -UR5, URZ, URZ ;  /* 0x000000ff050b7290 */ /* 0x000fe4000fffe1ff */
[----:B------:R-:W-:-:S03]  /*1710*/  USHF.R.U32.HI UR8, URZ, UR9, UR8 ;  /* 0x00000009ff087299 */ /* 0x000fc60008011608 */
[----:B------:R-:W-:Y:S01]  /*1720*/  @!UP0 UMOV UR7, UR13 ;  /* 0x0000000d00078c82 */ /* 0x000fe20008000000 */
[----:B------:R-:W-:Y:S02]  /*1730*/  UIMAD UR27, UR14, UR10, UR27 ;  /* 0x0000000a0e1b72a4 */ /* 0x000fe4000f8e021b */
[----:B------:R-:W-:Y:S02]  /*1740*/  USEL UR8, UR4, UR8, !UP2 ;  /* 0x0000000804087287 */ /* 0x000fe4000d000000 */
[----:B------:R-:W-:Y:S02]  /*1750*/  @!UP0 USHF.R.U32.HI UR7, URZ, UR9, UR7 ;  /* 0x00000009ff078299 */ /* 0x000fe40008011607 */
[----:B------:R-:W-:Y:S02]  /*1760*/  UIADD3 UR9, UPT, UPT, -UR8, URZ, URZ ;  /* 0x000000ff08097290 */ /* 0x000fe4000fffe1ff */
[----:B------:R-:W-:Y:S02]  /*1770*/  @!UP0 USEL UR7, UR5, UR7, !UP2 ;  /* 0x0000000705078287 */ /* 0x000fe4000d000000 */
[----:B------:R-:W-:-:S02]  /*1780*/  UIMAD UR9, UR23, UR9, UR4 ;  /* 0x00000009170972a4 */ /* 0x000fc4000f8e0204 */
[----:B------:R-:W-:Y:S02]  /*1790*/  @!UP0 UIADD3 UR8, UPT, UPT, UR8, -UR7, URZ ;  /* 0x8000000708088290 */ /* 0x000fe4000fffe0ff */
[----:B------:R-:W-:Y:S02]  /*17a0*/  @!UP0 UIMAD UR6, UR9, UR6, UR7 ;  /* 0x00000006090682a4 */ /* 0x000fe4000f8e0207 */
[----:B------:R-:W-:Y:S02]  /*17b0*/  @!UP0 UIMAD UR4, UR8, UR23, UR5 ;  /* 0x00000017080482a4 */ /* 0x000fe4000f8e0205 */
[----:B------:R-:W-:Y:S02]  /*17c0*/  UIMAD UR25, UR24, UR11, UR25 ;  /* 0x0000000b181972a4 */ /* 0x000fe4000f8e0219 */
[----:B------:R-:W-:Y:S01]  /*17d0*/  UIMAD UR27, UR4, UR14, UR27 ;  /* 0x0000000e041b72a4 */ /* 0x000fe2000f8e021b */
[----:B------:R-:W-:Y:S02]  /*17e0*/  @!UP0 UMOV UR5, UR6 ;  /* 0x0000000600058c82 */ /* 0x000fe40008000000 */
[----:B------:R-:W-:-:S12]  /*17f0*/  UIMAD UR25, UR5, UR24, UR25 ;  /* 0x00000018051972a4 */ /* 0x000fd8000f8e0219 */
.L_x_18:
[----:B------:R-:W-:-:S09]  /*1800*/  UISETP.NE.AND UP0, UPT, UR28, 0x1, UPT ;  /* 0x000000011c00788c */ /* 0x000fd2000bf05270 */
[----:B------:R-:W-:Y:S05]  /*1810*/  BRA.U UP0, `(.L_x_19) ;  /* 0x0000000100447547 */ /* 0x000fea000b800000 */
[----:B------:R-:W1:Y:S01]  /*1820*/  LDCU.128 UR8, c[0x0][0xb10] ;  /* 0x00016200ff0877ac */ /* 0x000e620008000c00 */
[----:B------:R-:W2:Y:S01]  /*1830*/  LDCU UR12, c[0x0][0xb0c] ;  /* 0x00016180ff0c77ac */ /* 0x000ea20008000800 */
[----:B------:R-:W3:Y:S01]  /*1840*/  LDCU UR13, c[0x0][0xb20] ;  /* 0x00016400ff0d77ac */ /* 0x000ee20008000800 */
[----:B-1----:R-:W-:Y:S02]  /*1850*/  UIMAD.WIDE.U32 UR6, UR25, UR8, URZ ;  /* 0x00000008190672a5 */ /* 0x002fe4000f8e00ff */
[----:B------:R-:W-:Y:S02]  /*1860*/  UIMAD.WIDE.U32 UR4, UR27, UR11, URZ ;  /* 0x0000000b1b0472a5 */ /* 0x000fe4000f8e00ff */
[----:B--2---:R-:W-:Y:S02]  /*1870*/  UISETP.NE.AND UP1, UPT, UR12, 0x1, UPT ;  /* 0x000000010c00788c */ /* 0x004fe4000bf25270 */
[----:B------:R-:W-:Y:S01]  /*1880*/  UISETP.NE.AND UP0, UPT, UR10, 0x1, UPT ;  /* 0x000000010a00788c */ /* 0x000fe2000bf05270 */
[----:B------:R-:W-:-:S02]  /*1890*/  UMOV UR6, UR7 ;  /* 0x0000000700067c82 */ /* 0x000fc40008000000 */
[----:B------:R-:W-:Y:S01]  /*18a0*/  UMOV UR4, UR5 ;  /* 0x0000000500047c82 */ /* 0x000fe20008000000 */
[----:B------:R-:W-:Y:S02]  /*18b0*/  USHF.R.U32.HI UR9, URZ, UR9, UR6 ;  /* 0x00000009ff097299 */ /* 0x000fe40008011606 */
[----:B---3--:R-:W-:Y:S02]  /*18c0*/  USHF.R.U32.HI UR4, URZ, UR13, UR4 ;  /* 0x0000000dff047299 */ /* 0x008fe40008011604 */
[----:B------:R-:W-:Y:S02]  /*18d0*/  USEL UR5, UR25, UR9, !UP1 ;  /* 0x0000000919057287 */ /* 0x000fe4000c800000 */
[----:B------:R-:W-:-:S04]  /*18e0*/  USEL UR4, UR27, UR4, !UP0 ;  /* 0x000000041b047287 */ /* 0x000fc8000c000000 */
[----:B------:R-:W-:Y:S02]  /*18f0*/  UIADD3 UR6, UPT, UPT, UR5, -UR4, URZ ;  /* 0x8000000405067290 */ /* 0x000fe4000fffe0ff */
[----:B------:R-:W-:Y:S02]  /*1900*/  UIADD3 UR4, UPT, UPT, -UR5, UR4, URZ ;  /* 0x0000000405047290 */ /* 0x000fe4000fffe1ff */
[----:B------:R-:W-:Y:S02]  /*1910*/  UIMAD UR27, UR6, UR10, UR27 ;  /* 0x0000000a061b72a4 */ /* 0x000fe4000f8e021b */
[----:B------:R-:W-:-:S12]  /*1920*/  UIMAD UR25, UR4, UR12, UR25 ;  /* 0x0000000c041972a4 */ /* 0x000fd8000f8e0219 */
.L_x_19:
[----:B------:R-:W-:-:S09]  /*1930*/  UISETP.EQ.U32.AND UP0, UPT, UR29, 0x1, UPT ;  /* 0x000000011d00788c */ /* 0x000fd2000bf02070 */
[----:B------:R-:W-:Y:S05]  /*1940*/  BRA.U !UP0, `(.L_x_20) ;  /* 0x00000001080c7547 */ /* 0x000fea000b800000 */
[----:B------:R-:W-:Y:S01]  /*1950*/  UCGABAR_WAIT ;  /* 0x0000000000007dc7 */ /* 0x000fe20008000000 */
[----:B------:R-:W-:Y:S01]  /*1960*/  CCTL.IVALL ;  /* 0x00000000ff00798f */ /* 0x000fe20002000000 */
[----:B------:R-:W-:Y:S05]  /*1970*/  BRA `(.L_x_21) ;  /* 0x0000000000047947 */ /* 0x000fea0003800000 */
.L_x_20:
[----:B------:R-:W-:Y:S06]  /*1980*/  BAR.SYNC.DEFER_BLOCKING 0x0 ;  /* 0x0000000000007b1d */ /* 0x000fec0000010000 */
.L_x_21:
[----:B------:R-:W-:Y:S05]  /*1990*/  BRA.U UP6, `(.L_x_22) ;  /* 0x0000001506f07547 */ /* 0x000fea000b800000 */
[----:B------:R-:W1:Y:S01]  /*19a0*/  LDCU UR6, c[0x0][0x38c] ;  /* 0x00007180ff0677ac */ /* 0x000e620008000800 */
[----:B------:R-:W-:Y:S01]  /*19b0*/  PLOP3.LUT P2, PT, PT, PT, UP3, 0x80, 0x8 ;  /* 0x000000000008781c */ /* 0x000fe20003f4f038 */
[----:B------:R-:W-:Y:S01]  /*19c0*/  IMAD.MOV.U32 R12, RZ, RZ, 0x1 ;  /* 0x00000001ff0c7424 */ /* 0x000fe200078e00ff */
[----:B------:R-:W-:Y:S01]  /*19d0*/  ISETP.EQ.OR P3, PT, R0, RZ, P4 ;  /* 0x000000ff0000720c */ /* 0x000fe20002762670 */
[----:B------:R-:W-:Y:S01]  /*19e0*/  UISETP.NE.AND UP1, UPT, UR22, URZ, UPT ;  /* 0x000000ff1600728c */ /* 0x000fe2000bf25270 */
[----:B------:R-:W-:Y:S02]  /*19f0*/  PLOP3.LUT P2, PT, P2, PT, PT, 0x8, 0x80 ;  /* 0x000000000080781c */ /* 0x000fe4000174e170 */
[----:B------:R-:W-:Y:S01]  /*1a00*/  CS2R R10, SRZ ;  /* 0x00000000000a7805 */ /* 0x000fe2000001ff00 */
[----:B------:R-:W-:Y:S01]  /*1a10*/  IMAD.MOV.U32 R9, RZ, RZ, RZ ;  /* 0x000000ffff097224 */ /* 0x000fe200078e00ff */
[----:B------:R-:W2:Y:S01]  /*1a20*/  LDCU UR65, c[0x0][0x370] ;  /* 0x00006e00ff4177ac */ /* 0x000ea20008000800 */
[----:B------:R-:W-:Y:S01]  /*1a30*/  IMAD.MOV.U32 R8, RZ, RZ, 0x1 ;  /* 0x00000001ff087424 */ /* 0x000fe200078e00ff */
[----:B------:R-:W3:Y:S01]  /*1a40*/  LDCU.64 UR54, c[0x0][0x348] ;  /* 0x00006900ff3677ac */ /* 0x000ee20008000a00 */
[----:B------:R-:W4:Y:S01]  /*1a50*/  LDCU UR64, c[0x0][0x374] ;  /* 0x00006e80ff4077ac */ /* 0x000f220008000800 */
[----:B-1----:R-:W-:-:S02]  /*1a60*/  UIADD3 UR5, UPT, UPT, UR6, 0x7f, URZ ;  /* 0x0000007f06057890 */ /* 0x002fc4000fffe0ff */
[----:B------:R-:W-:Y:S02]  /*1a70*/  UIADD3 UR71, UPT, UPT, UR6, 0xfe, URZ ;  /* 0x000000fe06477890 */ /* 0x000fe4000fffe0ff */
[----:B------:R-:W-:Y:S02]  /*1a80*/  USHF.R.S32.HI UR4, URZ, 0x1f, UR5 ;  /* 0x0000001fff047899 */ /* 0x000fe40008011405 */
[----:B------:R-:W-:Y:S02]  /*1a90*/  USEL UR38, UR38, 0x2, UP1 ;  /* 0x0000000226267887 */ /* 0x000fe40008800000 */
[----:B------:R-:W-:Y:S02]  /*1aa0*/  ULEA.HI UR4, UR4, UR5, URZ, 0x7 ;  /* 0x0000000504047291 */ /* 0x000fe4000f8f38ff */
[----:B------:R-:W-:Y:S02]  /*1ab0*/  USHF.L.U32 UR5, UR26, 0x4, URZ ;  /* 0x000000041a057899 */ /* 0x000fe400080006ff */
[----:B------:R-:W-:-:S02]  /*1ac0*/  USHF.R.S32.HI UR67, URZ, 0x7, UR4 ;  /* 0x00000007ff437899 */ /* 0x000fc40008011404 */
[----:B------:R-:W-:Y:S02]  /*1ad0*/  UIADD3 UR4, UPT, UPT, UR6, -0x1, URZ ;  /* 0xffffffff06047890 */ /* 0x000fe4000fffe0ff */
[----:B------:R-:W-:Y:S02]  /*1ae0*/  UISETP.LT.U32.AND UP0, UPT, UR67, 0x3, UPT ;  /* 0x000000034300788c */ /* 0x000fe4000bf01070 */
[----:B------:R-:W-:Y:S02]  /*1af0*/  UISETP.GE.U32.AND UP2, UPT, UR4, -0xff, UPT ;  /* 0xffffff010400788c */ /* 0x000fe4000bf46070 */
[----:B------:R-:W-:Y:S02]  /*1b00*/  USEL UR66, UR67, 0x3, UP0 ;  /* 0x0000000343427887 */ /* 0x000fe40008000000 */
[----:B------:R-:W-:Y:S02]  /*1b10*/  ULOP3.LUT UR68, UR5, 0x30, URZ, 0xe2, !UPT ;  /* 0x0000003005447892 */ /* 0x000fe4000f8ee2ff */
[----:B------:R-:W-:-:S02]  /*1b20*/  UIADD3 UR37, UPT, UPT, UR66, -0x1, URZ ;  /* 0xffffffff42257890 */ /* 0x000fc4000fffe0ff */
[----:B------:R-:W-:Y:S01]  /*1b30*/  UIADD3 UR69, UPT, UPT, UR67, -UR66, URZ ;  /* 0x8000004243457290 */ /* 0x000fe2000fffe0ff */
[----:B------:R-:W-:Y:S02]  /*1b40*/  UMOV UR29, URZ ;  /* 0x000000ff001d7c82 */ /* 0x000fe40008000000 */
[----:B------:R-:W-:-:S04]  /*1b50*/  @UP2 UIADD3 UR37, UPT, UPT, UR66, URZ, URZ ;  /* 0x000000ff42252290 */ /* 0x000fc8000fffe0ff */
[----:B--234-:R-:W-:-:S12]  /*1b60*/  UIADD3 UR37, UPT, UPT, UR37, 0x1, URZ ;  /* 0x0000000125257890 */ /* 0x01cfd8000fffe0ff */
.L_x_46:
[----:B------:R-:W-:Y:S01]  /*1b70*/  UISETP.NE.AND UP0, UPT, UR63, URZ, UPT ;  /* 0x000000ff3f00728c */ /* 0x000fe2000bf05270 */
[----:B------:R-:W1:Y:S08]  /*1b80*/  S2UR UR63, SR_CgaCtaId ;  /* 0x00000000003f79c3 */ /* 0x000e700000008800 */
[----:B---3--:R-:W-:Y:S05]  /*1b90*/  BRA.U UP0, `(.L_x_23) ;  /* 0x0000000100347547 */ /* 0x008fea000b800000 */
[----:B------:R-:W2:Y:S01]  /*1ba0*/  S2R R0, SR_CgaCtaId ;  /* 0x0000000000007919 */ /* 0x000ea20000008800 */
[----:B------:R-:W-:-:S04]  /*1bb0*/  MOV R2, 0x400 ;  /* 0x0000040000027802 */ /* 0x000fc80000000f00 */
[----:B--2---:R-:W-:Y:S02]  /*1bc0*/  LEA R0, R0, R2, 0x18 ;  /* 0x0000000200007211 */ /* 0x004fe400078ec0ff */
[----:B------:R-:W-:-:S03]  /*1bd0*/  SHF.L.U32 R2, R8, 0x1f, RZ ;  /* 0x0000001f08027819 */ /* 0x000fc600000006ff */
[----:B------:R-:W-:-:S04]  /*1be0*/  IMAD R0, R9, 0x8, R0 ;  /* 0x0000000809007824 */ /* 0x000fc800078e0200 */
[----:B------:R-:W2:Y:S02]  /*1bf0*/  SYNCS.PHASECHK.TRANS64.TRYWAIT P0, [R0+URZ+0xe0], R2 ;  /* 0x0000e002000075a7 */ /* 0x000ea400080011ff */
[----:B--2---:R-:W-:Y:S05]  /*1c00*/  @!P0 BRA `(.L_x_24) ;  /* 0x00000064000c8947 */ /* 0x004fea0003800000 */
.L_x_125:
[----:B------:R-:W-:Y:S01]  /*1c10*/  VIADD R9, R9, 0x1 ;  /* 0x0000000109097836 */ /* 0x000fe20000000000 */
[----:B------:R2:W-:Y:S04]  /*1c20*/  SYNCS.ARRIVE.TRANS64.A1T0 RZ, [R0+URZ+0xd0], RZ ;  /* 0x0000d0ff00ff79a7 */ /* 0x0005e800081000ff */
[----:B------:R-:W-:-:S04]  /*1c30*/  ISETP.NE.AND P0, PT, R9, 0x2, PT ;  /* 0x000000020900780c */ /* 0x000fc80003f05270 */
[----:B------:R-:W-:Y:S02]  /*1c40*/  SEL R9, R9, RZ, P0 ;  /* 0x000000ff09097207 */ /* 0x000fe40000000000 */
[----:B--2---:R-:W-:-:S04]  /*1c50*/  SEL R0, RZ, 0x1, P0 ;  /* 0x00000001ff007807 */ /* 0x004fc80000000000 */
[----:B------:R-:W-:-:S07]  /*1c60*/  LOP3.LUT R8, R8, R0, RZ, 0x3c, !PT ;  /* 0x0000000008087212 */ /* 0x000fce00078e3cff */
.L_x_23:
[----:B------:R-:W-:Y:S01]  /*1c70*/  UMOV UR22, 0x400 ;  /* 0x0000040000167882 */ /* 0x000fe20000000000 */
[----:B------:R-:W-:Y:S01]  /*1c80*/  SHF.L.U32 R0, R12, 0x1f, RZ ;  /* 0x0000001f0c007819 */ /* 0x000fe200000006ff */
[----:B-1----:R-:W-:Y:S02]  /*1c90*/  ULEA UR22, UR63, UR22, 0x18 ;  /* 0x000000163f167291 */ /* 0x002fe4000f8ec0ff */
[----:B------:R-:W-:Y:S02]  /*1ca0*/  UISETP.GE.U32.AND UP0, UPT, UR71, 0xff, UPT ;  /* 0x000000ff4700788c */ /* 0x000fe4000bf06070 */
[----:B------:R-:W-:Y:S02]  /*1cb0*/  ULEA UR4, UR29, UR22, 0x3 ;  /* 0x000000161d047291 */ /* 0x000fe4000f8e18ff */
[----:B------:R-:W-:Y:S02]  /*1cc0*/  ULEA UR27, UR27, UR70, 0x2 ;  /* 0x000000461b1b7291 */ /* 0x000fe4000f8e10ff */
[----:B------:R-:W-:-:S02]  /*1cd0*/  ULEA UR59, UR25, UR68, 0x6 ;  /* 0x00000044193b7291 */ /* 0x000fc4000f8e30ff */
[----:B------:R-:W-:Y:S01]  /*1ce0*/  USHF.L.U32 UR27, UR27, 0x4, URZ ;  /* 0x000000041b1b7899 */ /* 0x000fe200080006ff */
[----:B------:R-:W-:Y:S02]  /*1cf0*/  UMOV UR15, URZ ;  /* 0x000000ff000f7c82 */ /* 0x000fe40008000000 */
[----:B------:R1:W2:Y:S01]  /*1d00*/  SYNCS.PHASECHK.TRANS64.TRYWAIT P1, [UR4+0x18], R0 ;  /* 0x00001800ff0075a7 */ /* 0x0002a20008021104 */
[----:B------:R-:W-:Y:S08]  /*1d10*/  BRA.U !UP0, `(.L_x_25) ;  /* 0x0000000508647547 */ /* 0x000ff0000b800000 */
[----:B------:R-:W-:Y:S01]  /*1d20*/  UMOV UR21, URZ ;  /* 0x000000ff00157c82 */ /* 0x000fe20008000000 */
[----:B------:R-:W-:-:S05]  /*1d30*/  UMOV UR14, UR29 ;  /* 0x0000001d000e7c82 */ /* 0x000fca0008000000 */
.L_x_33:
[----:B------:R-:W-:Y:S01]  /*1d40*/  ULEA UR57, UR14, UR22, 0x3 ;  /* 0x000000160e397291 */ /* 0x000fe2000f8e18ff */
[----:B--2---:R-:W-:Y:S01]  /*1d50*/  @!P4 MOV R2, 0x10000 ;  /* 0x000100000002c802 */ /* 0x004fe20000000f00 */
[----:B--23--:R-:W-:Y:S10]  /*1d60*/  @P1 BRA `(.L_x_26) ;  /* 0x00000000000c1947 */ /* 0x00cff40003800000 */
[----:B------:R-:W-:-:S04]  /*1d70*/  SHF.L.U32 R3, R12, 0x1f, RZ ;  /* 0x0000001f0c037819 */ /* 0x000fc800000006ff */
[----:B------:R-:W2:Y:S02]  /*1d80*/  SYNCS.PHASECHK.TRANS64.TRYWAIT P0, [UR57+0x18], R3 ;  /* 0x00001803ff0075a7 */ /* 0x000ea40008001139 */
[----:B--2---:R-:W-:Y:S05]  /*1d90*/  @!P0 BRA `(.L_x_27) ;  /* 0x0000006000bc8947 */ /* 0x004fea0003800000 */
.L_x_26:
[----:B------:R2:W-:Y:S01]  /*1da0*/  @!P4 SYNCS.ARRIVE.TRANS64 RZ, [UR57], R2 ;  /* 0x00000002ffffc9a7 */ /* 0x0005e20008000039 */
[----:B------:R-:W-:-:S04]  /*1db0*/  ULOP3.LUT UR4, UR38, 0x2, URZ, 0xfc, !UPT ;  /* 0x0000000226047892 */ /* 0x000fc8000f8efcff */
[----:B------:R-:W-:-:S09]  /*1dc0*/  UISETP.NE.AND UP0, UPT, UR4, 0x2, UPT ;  /* 0x000000020400788c */ /* 0x000fd2000bf05270 */
[----:B------:R-:W-:Y:S05]  /*1dd0*/  BRA.U UP0, `(.L_x_28) ;  /* 0x0000000100047547 */ /* 0x000fea000b800000 */
[----:B------:R-:W-:Y:S05]  /*1de0*/  BPT.TRAP 0x1 ;  /* 0x000000040000795c */ /* 0x000fea0000300000 */
.L_x_28:
[----:B------:R-:W-:Y:S04]  /*1df0*/  BSSY.RECONVERGENT B0, `(.L_x_29) ;  /* 0x0000003000007945 */ /* 0x000fe80003800200 */
[----:B------:R-:W-:Y:S05]  /*1e00*/  @P3 BRA `(.L_x_30) ;  /* 0x0000000000043947 */ /* 0x000fea0003800000 */
[----:B------:R-:W-:Y:S05]  /*1e10*/  BPT.TRAP 0x1 ;  /* 0x000000040000795c */ /* 0x000fea0000300000 */
.L_x_30:
[----:B------:R-:W-:Y:S05]  /*1e20*/  BSYNC.RECONVERGENT B0 ;  /* 0x0000000000007941 */ /* 0x000fea0003800200 */
.L_x_29:
[----:B------:R-:W-:Y:S01]  /*1e30*/  UIADD3 UR4, UPT, UPT, UR14, 0x1, URZ ;  /* 0x000000010e047890 */ /* 0x000fe2000fffe0ff */
[----:B------:R-:W-:Y:S01]  /*1e40*/  BSSY.RECONVERGENT B0, `(.L_x_31) ;  /* 0x0000041000007945 */ /* 0x000fe20003800200 */
[----:B------:R-:W-:Y:S02]  /*1e50*/  ELECT P0, URZ, PT ;  /* 0x0000000000ff782f */ /* 0x000fe40003800000 */
[----:B------:R-:W-:-:S04]  /*1e60*/  UISETP.NE.AND UP0, UPT, UR4, 0x3, UPT ;  /* 0x000000030400788c */ /* 0x000fc8000bf05270 */
[----:B------:R-:W-:Y:S02]  /*1e70*/  USEL UR5, URZ, 0x1, UP0 ;  /* 0x00000001ff057887 */ /* 0x000fe40008000000 */
[----:B------:R-:W-:-:S04]  /*1e80*/  USEL UR29, UR4, URZ, UP0 ;  /* 0x000000ff041d7287 */ /* 0x000fc80008000000 */
[----:B------:R-:W-:Y:S01]  /*1e90*/  ULEA UR4, UR29, UR22, 0x3 ;  /* 0x000000161d047291 */ /* 0x000fe2000f8e18ff */
[----:B------:R-:W-:-:S04]  /*1ea0*/  LOP3.LUT R12, R12, UR5, RZ, 0x3c, !PT ;  /* 0x000000050c0c7c12 */ /* 0x000fc8000f8e3cff */
[----:B-1----:R-:W-:-:S04]  /*1eb0*/  SHF.L.U32 R0, R12, 0x1f, RZ ;  /* 0x0000001f0c007819 */ /* 0x002fc800000006ff */
[----:B------:R1:W3:Y:S01]  /*1ec0*/  SYNCS.PHASECHK.TRANS64.TRYWAIT P1, [UR4+0x18], R0 ;  /* 0x00001800ff0075a7 */ /* 0x0002e20008021104 */
[----:B------:R-:W-:Y:S05]  /*1ed0*/  @!P0 BRA `(.L_x_32) ;  /* 0x0000000000dc8947 */ /* 0x000fea0003800000 */
[----:B------:R-:W-:Y:S02]  /*1ee0*/  USHF.L.U32 UR7, UR14, 0xd, URZ ;  /* 0x0000000d0e077899 */ /* 0x000fe400080006ff */
[----:B------:R-:W-:Y:S02]  /*1ef0*/  UIADD3 UR4, UP1, UPT, UR54, 0x80, URZ ;  /* 0x0000008036047890 */ /* 0x000fe4000ff3e0ff */
[----:B------:R-:W-:Y:S02]  /*1f00*/  ULOP3.LUT UR32, UR7, UR53, URZ, 0xfc, !UPT ;  /* 0x0000003507207292 */ /* 0x000fe4000f8efcff */
[----:B------:R-:W-:Y:S02]  /*1f10*/  ULOP3.LUT UR13, UR7, UR45, URZ, 0xfc, !UPT ;  /* 0x0000002d070d7292 */ /* 0x000fe4000f8efcff */
[----:B------:R-:W-:Y:S02]  /*1f20*/  ULEA UR32, UR32, UR22, 0x2 ;  /* 0x0000001620207291 */ /* 0x000fe4000f8e10ff */
[----:B------:R-:W-:-:S02]  /*1f30*/  USHF.L.U32 UR58, UR21, 0x7, URZ ;  /* 0x00000007153a7899 */ /* 0x000fc400080006ff */
[----:B------:R-:W-:Y:S02]  /*1f40*/  UIADD3 UR6, UP0, UPT, UR54, 0x180, URZ ;  /* 0x0000018036067890 */ /* 0x000fe4000ff1e0ff */
[----:B------:R-:W-:Y:S02]  /*1f50*/  UIADD3.X UR5, UPT, UPT, URZ, UR55, URZ, UP1, !UPT ;  /* 0x00000037ff057290 */ /* 0x000fe40008ffe4ff */
[----:B------:R-:W-:Y:S02]  /*1f60*/  ULEA UR13, UR13, UR22, 0x2 ;  /* 0x000000160d0d7291 */ /* 0x000fe4000f8e10ff */
[----:B------:R-:W-:Y:S02]  /*1f70*/  UIADD3 UR56, UPT, UPT, UR32, 0x6800, URZ ;  /* 0x0000680020387890 */ /* 0x000fe4000fffe0ff */
[----:B------:R-:W-:Y:S02]  /*1f80*/  UPRMT UR15, URZ, 0x5410, UR31 ;  /* 0x00005410ff0f7896 */ /* 0x000fe4000800001f */
[----:B------:R-:W-:-:S02]  /*1f90*/  UIADD3 UR50, UPT, UPT, UR58, 0x20, URZ ;  /* 0x000000203a327890 */ /* 0x000fc4000fffe0ff */
[----:B------:R-:W-:Y:S02]  /*1fa0*/  UIADD3 UR48, UPT, UPT, UR32, 0x8800, URZ ;  /* 0x0000880020307890 */ /* 0x000fe4000fffe0ff */
[----:B------:R-:W-:Y:S02]  /*1fb0*/  UIADD3 UR42, UPT, UPT, UR58, 0x40, URZ ;  /* 0x000000403a2a7890 */ /* 0x000fe4000fffe0ff */
[----:B------:R-:W-:Y:S02]  /*1fc0*/  UIADD3 UR40, UPT, UPT, UR32, 0xa800, URZ ;  /* 0x0000a80020287890 */ /* 0x000fe4000fffe0ff */
[----:B------:R-:W-:Y:S02]  /*1fd0*/  UIADD3 UR34, UPT, UPT, UR58, 0x60, URZ ;  /* 0x000000603a227890 */ /* 0x000fe4000fffe0ff */
[----:B------:R-:W-:Y:S02]  /*1fe0*/  UIADD3 UR32, UPT, UPT, UR32, 0xc800, URZ ;  /* 0x0000c80020207890 */ /* 0x000fe4000fffe0ff */
[----:B------:R-:W-:-:S02]  /*1ff0*/  UIADD3.X UR7, UPT, UPT, URZ, UR55, URZ, UP0, !UPT ;  /* 0x00000037ff077290 */ /* 0x000fc400087fe4ff */
[----:B------:R-:W-:Y:S02]  /*2000*/  UPRMT UR23, URZ, 0x5410, UR30 ;  /* 0x00005410ff177896 */ /* 0x000fe4000800001e */
[----:B------:R-:W-:Y:S02]  /*2010*/  UIADD3 UR24, UPT, UPT, UR13, 0x1e800, URZ ;  /* 0x0001e8000d187890 */ /* 0x000fe4000fffe0ff */
[----:B------:R-:W-:Y:S01]  /*2020*/  UIADD3 UR8, UPT, UPT, UR13, 0x20800, URZ ;  /* 0x000208000d087890 */ /* 0x000fe2000fffe0ff */
[----:B------:R-:W-:Y:S01]  /*2030*/  UMOV UR46, 0x0 ;  /* 0x00000000002e7882 */ /* 0x000fe20000000000 */
[----:B------:R-:W-:Y:S01]  /*2040*/  UMOV UR47, 0x10000000 ;  /* 0x10000000002f7882 */ /* 0x000fe20000000000 */
[----:B------:R-:W-:Y:S01]  /*2050*/  UMOV UR49, UR57 ;  /* 0x0000003900317c82 */ /* 0x000fe20008000000 */
[----:B------:R-:W-:Y:S01]  /*2060*/  UMOV UR51, UR59 ;  /* 0x0000003b00337c82 */ /* 0x000fe20008000000 */
[----:B------:R-:W-:Y:S01]  /*2070*/  UMOV UR52, UR60 ;  /* 0x0000003c00347c82 */ /* 0x000fe20008000000 */
[----:B------:R-:W-:Y:S01]  /*2080*/  UMOV UR41, UR57 ;  /* 0x0000003900297c82 */ /* 0x000fe20008000000 */
[----:B------:R-:W-:Y:S01]  /*2090*/  UMOV UR43, UR59 ;  /* 0x0000003b002b7c82 */ /* 0x000fe20008000000 */
[----:B------:R-:W-:Y:S01]  /*20a0*/  UMOV UR44, UR60 ;  /* 0x0000003c002c7c82 */ /* 0x000fe20008000000 */
[----:B------:R-:W-:Y:S01]  /*20b0*/  UTMALDG.3D.MULTICAST [UR56], [UR4], UR15, desc[UR46] ;  /* 0x00002e38040073b4 */ /* 0x000fe2000801180f */
[----:B------:R-:W-:Y:S01]  /*20c0*/  UMOV UR33, UR57 ;  /* 0x0000003900217c82 */ /* 0x000fe20008000000 */
        /* <DEDUP_REMOVED lines=10> */
[----:B------:R-:W-:Y:S01]  /*2170*/  UIADD3 UR16, UPT, UPT, UR13, 0x22800, URZ ;  /* 0x000228000d107890 */ /* 0x000fe2000fffe0ff */
[----:B------:R-:W-:Y:S01]  /*2180*/  UMOV UR17, UR57 ;  /* 0x0000003900117c82 */ /* 0x000fe20008000000 */
[----:B------:R-:W-:Y:S01]  /*2190*/  UMOV UR19, UR27 ;  /* 0x0000001b00137c82 */ /* 0x000fe20008000000 */
[----:B------:R-:W-:Y:S01]  /*21a0*/  UTMALDG.3D.MULTICAST [UR40], [UR4], UR15, desc[UR46] ;  /* 0x00002e28040073b4 */ /* 0x000fe2000801180f */
[----:B------:R-:W-:Y:S01]  /*21b0*/  UMOV UR20, UR60 ;  /* 0x0000003c00147c82 */ /* 0x000fe20008000000 */
[----:B------:R-:W-:Y:S01]  /*21c0*/  UMOV UR18, UR42 ;  /* 0x0000002a00127c82 */ /* 0x000fe20008000000 */
[----:B------:R-:W-:Y:S01]  /*21d0*/  UTMALDG.3D.MULTICAST [UR32], [UR4], UR15, desc[UR46] ;  /* 0x00002e20040073b4 */ /* 0x000fe2000801180f */
[----:B------:R-:W-:Y:S01]  /*21e0*/  UTMALDG.3D.MULTICAST [UR24], [UR6], UR23, desc[UR46] ;  /* 0x00002e18060073b4 */ /* 0x000fe20008011817 */
[----:B------:R4:W-:Y:S01]  /*21f0*/  UTMALDG.3D.MULTICAST [UR8], [UR6], UR23, desc[UR46] ;  /* 0x00002e08060073b4 */ /* 0x0009e20008011817 */
[----:B------:R1:W-:Y:S01]  /*2200*/  UTMALDG.3D.MULTICAST [UR16], [UR6], UR23, desc[UR46] ;  /* 0x00002e10060073b4 */ /* 0x0003e20008011817 */
[----:B----4-:R-:W-:Y:S01]  /*2210*/  UIADD3 UR8, UPT, UPT, UR13, 0x24800, URZ ;  /* 0x000248000d087890 */ /* 0x010fe2000fffe0ff */
[----:B------:R-:W-:-:S08]  /*2220*/  UMOV UR10, UR34 ;  /* 0x00000022000a7c82 */ /* 0x000fd00008000000 */
[----:B------:R1:W-:Y:S02]  /*2230*/  UTMALDG.3D.MULTICAST [UR8], [UR6], UR23, desc[UR46] ;  /* 0x00002e08060073b4 */ /* 0x0003e40008011817 */
[----:B-1----:R-:W-:Y:S01]  /*2240*/  NOP ;  /* 0x0000000000007918 */ /* 0x002fe20000000000 */
.L_x_32:
[----:B------:R-:W-:Y:S05]  /*2250*/  BSYNC.RECONVERGENT B0 ;  /* 0x0000000000007941 */ /* 0x000fea0003800200 */
.L_x_31:
[----:B------:R-:W-:Y:S01]  /*2260*/  UIADD3 UR21, UPT, UPT, UR21, 0x1, URZ ;  /* 0x0000000115157890 */ /* 0x000fe2000fffe0ff */
[----:B------:R-:W-:Y:S01]  /*2270*/  UMOV UR14, UR29 ;  /* 0x0000001d000e7c82 */ /* 0x000fe20008000000 */
[----:B------:R-:W-:Y:S02]  /*2280*/  UMOV UR15, UR37 ;  /* 0x00000025000f7c82 */ /* 0x000fe40008000000 */
[----:B------:R-:W-:-:S09]  /*2290*/  UISETP.NE.AND UP0, UPT, UR21, UR37, UPT ;  /* 0x000000251500728c */ /* 0x000fd2000bf05270 */
[----:B------:R-:W-:Y:S05]  /*22a0*/  BRA.U UP0, `(.L_x_33) ;  /* 0xfffffff900a47547 */ /* 0x000fea000b83ffff */
.L_x_25:
[----:B------:R-:W-:Y:S01]  /*22b0*/  ULEA UR4, UR29, UR22, 0x3 ;  /* 0x000000161d047291 */ /* 0x000fe2000f8e18ff */
[----:B-1----:R-:W-:Y:S01]  /*22c0*/  SHF.L.U32 R0, R12, 0x1f, RZ ;  /* 0x0000001f0c007819 */ /* 0x002fe200000006ff */
[----:B------:R-:W-:Y:S01]  /*22d0*/  @!P2 SYNCS.ARRIVE.TRANS64.A1T0 RZ, [UR22+0x68], RZ ;  /* 0x000068ffffffa9a7 */ /* 0x000fe20008100016 */
[----:B------:R-:W-:-:S06]  /*22e0*/  UISETP.GT.AND UP0, UPT, UR67, UR66, UPT ;  /* 0x000000424300728c */ /* 0x000fcc000bf04270 */
[----:B--23--:R1:W2:Y:S03]  /*22f0*/  SYNCS.PHASECHK.TRANS64.TRYWAIT P1, [UR4+0x18], R0 ;  /* 0x00001800ff0075a7 */ /* 0x00c2a60008021104 */
[----:B------:R-:W-:Y:S05]  /*2300*/  BRA.U !UP0, `(.L_x_34) ;  /* 0x0000000508607547 */ /* 0x000fea000b800000 */
[----:B------:R-:W-:Y:S01]  /*2310*/  UIADD3 UR23, UPT, UPT, UR69, UR15, URZ ;  /* 0x0000000f45177290 */ /* 0x000fe2000fffe0ff */
[----:B------:R-:W-:-:S11]  /*2320*/  UMOV UR14, UR29 ;  /* 0x0000001d000e7c82 */ /* 0x000fd60008000000 */
.L_x_42:
[----:B------:R-:W-:Y:S01]  /*2330*/  ULEA UR57, UR14, UR22, 0x3 ;  /* 0x000000160e397291 */ /* 0x000fe2000f8e18ff */
[----:B--2---:R-:W-:Y:S01]  /*2340*/  @!P4 MOV R2, 0x10000 ;  /* 0x000100000002c802 */ /* 0x004fe20000000f00 */
[----:B--23--:R-:W-:Y:S10]  /*2350*/  @P1 BRA `(.L_x_35) ;  /* 0x00000000000c1947 */ /* 0x00cff40003800000 */
[----:B------:R-:W-:-:S04]  /*2360*/  SHF.L.U32 R3, R12, 0x1f, RZ ;  /* 0x0000001f0c037819 */ /* 0x000fc800000006ff */
[----:B------:R-:W2:Y:S02]  /*2370*/  SYNCS.PHASECHK.TRANS64.TRYWAIT P0, [UR57+0x18], R3 ;  /* 0x00001803ff0075a7 */ /* 0x000ea40008001139 */
[----:B--2---:R-:W-:Y:S05]  /*2380*/  @!P0 BRA `(.L_x_36) ;  /* 0x0000005c00588947 */ /* 0x004fea0003800000 */
.L_x_35:
[----:B------:R2:W-:Y:S01]  /*2390*/  @!P4 SYNCS.ARRIVE.TRANS64 RZ, [UR57], R2 ;  /* 0x00000002ffffc9a7 */ /* 0x0005e20008000039 */
[----:B------:R-:W-:-:S04]  /*23a0*/  ULOP3.LUT UR4, UR38, 0x2, URZ, 0xfc, !UPT ;  /* 0x0000000226047892 */ /* 0x000fc8000f8efcff */
[----:B------:R-:W-:-:S09]  /*23b0*/  UISETP.NE.AND UP0, UPT, UR4, 0x2, UPT ;  /* 0x000000020400788c */ /* 0x000fd2000bf05270 */
[----:B------:R-:W-:Y:S05]  /*23c0*/  BRA.U UP0, `(.L_x_37) ;  /* 0x0000000100047547 */ /* 0x000fea000b800000 */
[----:B------:R-:W-:Y:S05]  /*23d0*/  BPT.TRAP 0x1 ;  /* 0x000000040000795c */ /* 0x000fea0000300000 */
.L_x_37:
[----:B------:R-:W-:Y:S04]  /*23e0*/  BSSY.RECONVERGENT B0, `(.L_x_38) ;  /* 0x0000003000007945 */ /* 0x000fe80003800200 */
[----:B------:R-:W-:Y:S05]  /*23f0*/  @P3 BRA `(.L_x_39) ;  /* 0x0000000000043947 */ /* 0x000fea0003800000 */
[----:B------:R-:W-:Y:S05]  /*2400*/  BPT.TRAP 0x1 ;  /* 0x000000040000795c */ /* 0x000fea0000300000 */
.L_x_39:
[----:B------:R-:W-:Y:S05]  /*2410*/  BSYNC.RECONVERGENT B0 ;  /* 0x0000000000007941 */ /* 0x000fea0003800200 */
.L_x_38:
        /* <DEDUP_REMOVED lines=57> */
[----:B------:R4:W-:Y:S01]  /*27b0*/  UTMALDG.3D.MULTICAST [UR32], [UR4], UR16, desc[UR46] ;  /* 0x00002e20040073b4 */ /* 0x0009e20008011810 */
[----:B------:R-:W-:Y:S01]  /*27c0*/  UTMALDG.3D.MULTICAST [UR24], [UR6], UR21, desc[UR46] ;  /* 0x00002e18060073b4 */ /* 0x000fe20008011815 */
[----:B------:R2:W-:Y:S01]  /*27d0*/  UTMALDG.3D.MULTICAST [UR8], [UR6], UR21, desc[UR46] ;  /* 0x00002e08060073b4 */ /* 0x0005e20008011815 */
[----:B----4-:R-:W-:-:S09]  /*27e0*/  UIADD3 UR16, UPT, UPT, UR13, 0x22800, URZ ;  /* 0x000228000d107890 */ /* 0x010fd2000fffe0ff */
[----:B------:R4:W-:Y:S01]  /*27f0*/  UTMALDG.3D.MULTICAST [UR16], [UR6], UR21, desc[UR46] ;  /* 0x00002e10060073b4 */ /* 0x0009e20008011815 */
[----:B--2---:R-:W-:Y:S01]  /*2800*/  UIADD3 UR8, UPT, UPT, UR13, 0x24800, URZ ;  /* 0x000248000d087890 */ /* 0x004fe2000fffe0ff */
[----:B------:R-:W-:-:S08]  /*2810*/  UMOV UR10, UR34 ;  /* 0x00000022000a7c82 */ /* 0x000fd00008000000 */
[----:B------:R4:W-:Y:S02]  /*2820*/  UTMALDG.3D.MULTICAST [UR8], [UR6], UR21, desc[UR46] ;  /* 0x00002e08060073b4 */ /* 0x0009e40008011815 */
[----:B----4-:R-:W-:Y:S01]  /*2830*/  NOP ;  /* 0x0000000000007918 */ /* 0x010fe20000000000 */
.L_x_41:
[----:B------:R-:W-:Y:S05]  /*2840*/  BSYNC.RECONVERGENT B0 ;  /* 0x0000000000007941 */ /* 0x000fea0003800200 */
.L_x_40:
[----:B------:R-:W-:Y:S01]  /*2850*/  UIADD3 UR15, UPT, UPT, UR15, 0x1, URZ ;  /* 0x000000010f0f7890 */ /* 0x000fe2000fffe0ff */
[----:B------:R-:W-:-:S03]  /*2860*/  UMOV UR14, UR29 ;  /* 0x0000001d000e7c82 */ /* 0x000fc60008000000 */
[----:B------:R-:W-:-:S09]  /*2870*/  UISETP.NE.AND UP0, UPT, UR15, UR23, UPT ;  /* 0x000000170f00728c */ /* 0x000fd2000bf05270 */
[----:B------:R-:W-:Y:S05]  /*2880*/  BRA.U UP0, `(.L_x_42) ;  /* 0xfffffff900a87547 */ /* 0x000fea000b83ffff */
.L_x_34:
[C---:B------:R-:W-:Y:S01]  /*2890*/  LEA R3, R11.reuse, UR22, 0x3 ;  /* 0x000000160b037c11 */ /* 0x040fe2000f8e18ff */
[----:B------:R-:W-:Y:S01]  /*28a0*/  NOP ;  /* 0x0000000000007918 */ /* 0x000fe20000000000 */
[----:B-1----:R-:W-:Y:S02]  /*28b0*/  SHF.L.U32 R0, R10, 0x1f, RZ ;  /* 0x0000001f0a007819 */ /* 0x002fe400000006ff */
[----:B------:R-:W-:Y:S02]  /*28c0*/  LEA R4, R11, UR22, 0x4 ;  /* 0x000000160b047c11 */ /* 0x000fe4000f8e20ff */
[----:B------:R-:W1:Y:S02]  /*28d0*/  SYNCS.PHASECHK.TRANS64.TRYWAIT P0, [R3+URZ+0x70], R0 ;  /* 0x00007000030075a7 */ /* 0x000e6400080011ff */
[----:B-1----:R-:W-:Y:S05]  /*28e0*/  @!P0 BRA `(.L_x_43) ;  /* 0x0000005800188947 */ /* 0x002fea0003800000 */
.L_x_128:
[----:B------:R-:W4:Y:S01]  /*28f0*/  LDS.128 R4, [R4+0x100] ;  /* 0x0001000004047984 */ /* 0x000f220000000c00 */
[----:B------:R-:W-:Y:S01]  /*2900*/  UISETP.GE.AND UP0, UPT, UR39, 0x1, UPT ;  /* 0x000000012700788c */ /* 0x000fe2000bf06270 */
[----:B------:R-:W-:Y:S01]  /*2910*/  @!PT LDS RZ, [RZ] ;  /* 0x00000000fffff984 */ /* 0x000fe20000000800 */
[----:B------:R-:W-:Y:S01]  /*2920*/  @!PT LDS RZ, [RZ] ;  /* 0x00000000fffff984 */ /* 0x000fe20000000800 */
[----:B------:R-:W-:Y:S01]  /*2930*/  @!PT LDS RZ, [RZ] ;  /* 0x00000000fffff984 */ /* 0x000fe20000000800 */
[----:B------:R-:W-:Y:S01]  /*2940*/  @!PT LDS RZ, [RZ] ;  /* 0x00000000fffff984 */ /* 0x000fe20000000800 */
[----:B------:R1:W-:Y:S06]  /*2950*/  MEMBAR.ALL.CTA ;  /* 0x0000000000007992 */ /* 0x0003ec0000008000 */
[----:B-1----:R-:W1:Y:S01]  /*2960*/  FENCE.VIEW.ASYNC.S ;  /* 0x00000000000073c6 */ /* 0x002e620000000000 */
[----:B----4-:R-:W-:-:S13]  /*2970*/  LOP3.LUT P0, RZ, R6, 0x1, RZ, 0xc0, !PT ;  /* 0x0000000106ff7812 */ /* 0x010fda000780c0ff */
[----:B-1----:R-:W-:Y:S01]  /*2980*/  VOTEU.ANY UP1, P0 ;  /* 0x0000000000ff7886 */ /* 0x002fe20000020100 */
[----:B------:R-:W-:-:S13]  /*2990*/  PLOP3.LUT P0, PT, PT, PT, UP1, 0x80, 0x8 ;  /* 0x000000000008781c */ /* 0x000fda0003f0f018 */
[----:B------:R-:W-:Y:S02]  /*29a0*/  @P0 LOP3.LUT R0, R5, 0xffff, RZ, 0xc0, !PT ;  /* 0x0000ffff05000812 */ /* 0x000fe400078ec0ff */
[----:B--2---:R-:W-:Y:S02]  /*29b0*/  @P0 MOV R2, R4 ;  /* 0x0000000400020202 */ /* 0x004fe40000000f00 */
[----:B------:R-:W-:Y:S01]  /*29c0*/  @P0 R2UR UR5, R0 ;  /* 0x00000000000502ca */ /* 0x000fe200000e0000 */
[----:B------:R-:W-:Y:S01]  /*29d0*/  VIADD R0, R3, 0x80 ;  /* 0x0000008003007836 */ /* 0x000fe20000000000 */
[----:B------:R-:W-:Y:S02]  /*29e0*/  @P0 SHF.R.U32.HI R4, RZ, 0x10, R5 ;  /* 0x00000010ff040819 */ /* 0x000fe40000011605 */
[----:B------:R-:W-:Y:S02]  /*29f0*/  @P0 R2UR UR6, R2 ;  /* 0x00000000020602ca */ /* 0x000fe400000e0000 */
[----:B------:R-:W-:-:S02]  /*2a00*/  PRMT R0, RZ, 0x654, R0 ;  /* 0x00000654ff007816 */ /* 0x000fc40000000000 */
[----:B------:R-:W-:Y:S02]  /*2a10*/  @P0 R2UR UR4, R4 ;  /* 0x00000000040402ca */ /* 0x000fe400000e0000 */
[----:B------:R1:W-:Y:S03]  /*2a20*/  SYNCS.ARRIVE.TRANS64.RED.A1T0 RZ, [R0+URZ], RZ ;  /* 0x000000ff00ff79a7 */ /* 0x0003e600081004ff */
[----:B------:R-:W-:-:S04]  /*2a30*/  @UP1 UMOV UR61, UR5 ;  /* 0x00000005003d1c82 */ /* 0x000fc80008000000 */
[----:B------:R-:W-:-:S04]  /*2a40*/  @UP1 UMOV UR62, UR6 ;  /* 0x00000006003e1c82 */ /* 0x000fc80008000000 */
[----:B------:R-:W-:Y:S01]  /*2a50*/  @UP1 UMOV UR60, UR4 ;  /* 0x00000004003c1c82 */ /* 0x000fe20008000000 */
[----:B------:R-:W-:Y:S05]  /*2a60*/  BRA.U !UP0, `(.L_x_44) ;  /* 0x0000000108d47547 */ /* 0x000fea000b800000 */
[----:B------:R-:W2:Y:S01]  /*2a70*/  LDCU.128 UR12, c[0x0][0xb10] ;  /* 0x00016200ff0c77ac */ /* 0x000ea20008000c00 */
[----:B------:R-:W4:Y:S01]  /*2a80*/  LDCU UR21, c[0x0][0xb20] ;  /* 0x00016400ff1577ac */ /* 0x000f220008000800 */
[----:B------:R-:W3:Y:S01]  /*2a90*/  LDCU UR20, c[0x0][0xb0c] ;  /* 0x00016180ff1477ac */ /* 0x000ee20008000800 */
[----:B------:R-:W1:Y:S01]  /*2aa0*/  LDCU.64 UR8, c[0x0][0xb28] ;  /* 0x00016500ff0877ac */ /* 0x000e620008000a00 */
[----:B------:R-:W-:Y:S02]  /*2ab0*/  UISETP.NE.AND UP3, UPT, UR39, 0x1, UPT ;  /* 0x000000012700788c */ /* 0x000fe4000bf65270 */
[----:B--2---:R-:W-:Y:S02]  /*2ac0*/  UIMAD.WIDE.U32 UR6, UR64, UR15, URZ ;  /* 0x0000000f400672a5 */ /* 0x004fe4000f8e00ff */
[----:B------:R-:W-:Y:S02]  /*2ad0*/  UIMAD.WIDE.U32 UR4, UR65, UR12, URZ ;  /* 0x0000000c410472a5 */ /* 0x000fe4000f8e00ff */
[----:B------:R-:W-:-:S02]  /*2ae0*/  UISETP.NE.AND UP0, UPT, UR14, 0x1, UPT ;  /* 0x000000010e00788c */ /* 0x000fc4000bf05270 */
[----:B------:R-:W-:Y:S01]  /*2af0*/  UIMAD.WIDE.U32 UR18, UR61, UR15, URZ ;  /* 0x0000000f3d1272a5 */ /* 0x000fe2000f8e00ff */
[----:B------:R-:W-:Y:S02]  /*2b00*/  UMOV UR6, UR7 ;  /* 0x0000000700067c82 */ /* 0x000fe40008000000 */
[----:B------:R-:W-:Y:S01]  /*2b10*/  UMOV UR4, UR5 ;  /* 0x0000000500047c82 */ /* 0x000fe20008000000 */
[----:B----4-:R-:W-:Y:S02]  /*2b20*/  USHF.R.U32.HI UR6, URZ, UR21, UR6 ;  /* 0x00000015ff067299 */ /* 0x010fe40008011606 */
[----:B---3--:R-:W-:Y:S02]  /*2b30*/  UISETP.NE.AND UP2, UPT, UR20, 0x1, UPT ;  /* 0x000000011400788c */ /* 0x008fe4000bf45270 */
[----:B------:R-:W-:Y:S02]  /*2b40*/  USHF.R.U32.HI UR4, URZ, UR13, UR4 ;  /* 0x0000000dff047299 */ /* 0x000fe40008011604 */
[----:B------:R-:W-:-:S02]  /*2b50*/  USEL UR5, UR64, UR6, !UP0 ;  /* 0x0000000640057287 */ /* 0x000fc4000c000000 */
[----:B------:R-:W-:Y:S02]  /*2b60*/  USEL UR6, UR65, UR4, !UP2 ;  /* 0x0000000441067287 */ /* 0x000fe4000d000000 */
[----:B-1----:R-:W-:Y:S01]  /*2b70*/  UIMAD.WIDE.U32 UR10, UR5, UR8, URZ ;  /* 0x00000008050a72a5 */ /* 0x002fe2000f8e00ff */
[----:B------:R-:W-:Y:S01]  /*2b80*/  UMOV UR4, UR19 ;  /* 0x0000001300047c82 */ /* 0x000fe20008000000 */
[----:B------:R-:W-:Y:S02]  /*2b90*/  UIMAD.WIDE.U32 UR16, UR62, UR12, URZ ;  /* 0x0000000c3e1072a5 */ /* 0x000fe4000f8e00ff */
[----:B------:R-:W-:-:S03]  /*2ba0*/  UIMAD.WIDE.U32 UR18, UR6, UR8, URZ ;  /* 0x00000008061272a5 */ /* 0x000fc6000f8e00ff */
[----:B------:R-:W-:Y:S01]  /*2bb0*/  UMOV UR10, UR11 ;  /* 0x0000000b000a7c82 */ /* 0x000fe20008000000 */
[----:B------:R-:W-:Y:S02]  /*2bc0*/  USHF.R.U32.HI UR4, URZ, UR21, UR4 ;  /* 0x00000015ff047299 */ /* 0x000fe40008011604 */
[----:B------:R-:W-:Y:S01]  /*2bd0*/  @UP3 USHF.R.U32.HI UR5, URZ, UR9, UR10 ;  /* 0x00000009ff053299 */ /* 0x000fe2000801160a */
[----:B------:R-:W-:Y:S01]  /*2be0*/  UMOV UR16, UR17 ;  /* 0x0000001100107c82 */ /* 0x000fe20008000000 */
[----:B------:R-:W-:Y:S01]  /*2bf0*/  UMOV UR18, UR19 ;  /* 0x0000001300127c82 */ /* 0x000fe20008000000 */
[----:B------:R-:W-:Y:S02]  /*2c00*/  USHF.R.U32.HI UR13, URZ, UR13, UR16 ;  /* 0x0000000dff0d7299 */ /* 0x000fe40008011610 */
[----:B------:R-:W-:Y:S02]  /*2c10*/  USEL UR4, UR61, UR4, !UP0 ;  /* 0x000000043d047287 */ /* 0x000fe4000c000000 */
[----:B------:R-:W-:-:S02]  /*2c20*/  @UP3 USHF.R.U32.HI UR6, URZ, UR9, UR18 ;  /* 0x00000009ff063299 */ /* 0x000fc40008011612 */
[----:B------:R-:W-:Y:S02]  /*2c30*/  UIMAD UR7, UR39, UR5, URZ ;  /* 0x00000005270772a4 */ /* 0x000fe4000f8e02ff */
[----:B------:R-:W-:Y:S02]  /*2c40*/  USEL UR5, UR62, UR13, !UP2 ;  /* 0x0000000d3e057287 */ /* 0x000fe4000d000000 */
[----:B------:R-:W-:Y:S02]  /*2c50*/  UIMAD UR10, UR39, UR6, URZ ;  /* 0x00000006270a72a4 */ /* 0x000fe4000f8e02ff */
[----:B------:R-:W-:Y:S02]  /*2c60*/  UISETP.GE.AND UP0, UPT, UR4, UR7, UPT ;  /* 0x000000070400728c */ /* 0x000fe4000bf06270 */
[----:B------:R-:W-:Y:S02]  /*2c70*/  UIMAD.WIDE.U32 UR12, UR4, UR8, URZ ;  /* 0x00000008040c72a5 */ /* 0x000fe4000f8e00ff */
[----:B------:R-:W-:-:S02]  /*2c80*/  UISETP.GE.OR UP0, UPT, UR5, UR10, UP0 ;  /* 0x0000000a0500728c */ /* 0x000fc40008706670 */
        /* <DEDUP_REMOVED lines=19> */
.L_x_44:
[----:B------:R-:W2:Y:S02]  /*2dc0*/  LDCU UR4, c[0x0][0xb30] ;  /* 0x00016600ff0477ac */ /* 0x000ea40008000800 */
[----:B--2---:R-:W-:-:S09]  /*2dd0*/  UISETP.NE.AND UP0, UPT, UR4, 0x1, UPT ;  /* 0x000000010400788c */ /* 0x004fd2000bf05270 */
[----:B------:R-:W-:Y:S05]  /*2de0*/  BRA.U UP0, `(.L_x_45) ;  /* 0x0000000100447547 */ /* 0x000fea000b800000 */
[----:B------:R-:W2:Y:S01]  /*2df0*/  LDCU.128 UR8, c[0x0][0xb10] ;  /* 0x00016200ff0877ac */ /* 0x000ea20008000c00 */
[----:B------:R-:W4:Y:S01]  /*2e00*/  LDCU UR12, c[0x0][0xb0c] ;  /* 0x00016180ff0c77ac */ /* 0x000f220008000800 */
[----:B------:R-:W1:Y:S01]  /*2e10*/  LDCU UR13, c[0x0][0xb20] ;  /* 0x00016400ff0d77ac */ /* 0x000e620008000800 */
[----:B--2---:R-:W-:Y:S02]  /*2e20*/  UIMAD.WIDE.U32 UR6, UR62, UR8, URZ ;  /* 0x000000083e0672a5 */ /* 0x004fe4000f8e00ff */
[----:B------:R-:W-:Y:S02]  /*2e30*/  UIMAD.WIDE.U32 UR4, UR61, UR11, URZ ;  /* 0x0000000b3d0472a5 */ /* 0x000fe4000f8e00ff */
[----:B----4-:R-:W-:Y:S02]  /*2e40*/  UISETP.NE.AND UP2, UPT, UR12, 0x1, UPT ;  /* 0x000000010c00788c */ /* 0x010fe4000bf45270 */
[----:B------:R-:W-:Y:S01]  /*2e50*/  UISETP.NE.AND UP0, UPT, UR10, 0x1, UPT ;  /* 0x000000010a00788c */ /* 0x000fe2000bf05270 */
[----:B------:R-:W-:-:S02]  /*2e60*/  UMOV UR6, UR7 ;  /* 0x0000000700067c82 */ /* 0x000fc40008000000 */
[----:B------:R-:W-:Y:S01]  /*2e70*/  UMOV UR4, UR5 ;  /* 0x0000000500047c82 */ /* 0x000fe20008000000 */
[----:B------:R-:W-:Y:S02]  /*2e80*/  USHF.R.U32.HI UR9, URZ, UR9, UR6 ;  /* 0x00000009ff097299 */ /* 0x000fe40008011606 */
[----:B-1----:R-:W-:Y:S02]  /*2e90*/  USHF.R.U32.HI UR4, URZ, UR13, UR4 ;  /* 0x0000000dff047299 */ /* 0x002fe40008011604 */
[----:B------:R-:W-:Y:S02]  /*2ea0*/  USEL UR5, UR62, UR9, !UP2 ;  /* 0x000000093e057287 */ /* 0x000fe4000d000000 */
[----:B------:R-:W-:-:S04]  /*2eb0*/  USEL UR4, UR61, UR4, !UP0 ;  /* 0x000000043d047287 */ /* 0x000fc8000c000000 */
[----:B------:R-:W-:Y:S02]  /*2ec0*/  UIADD3 UR6, UPT, UPT, UR5, -UR4, URZ ;  /* 0x8000000405067290 */ /* 0x000fe4000fffe0ff */
[----:B------:R-:W-:Y:S02]  /*2ed0*/  UIADD3 UR4, UPT, UPT, -UR5, UR4, URZ ;  /* 0x0000000405047290 */ /* 0x000fe4000fffe1ff */
[----:B------:R-:W-:Y:S02]  /*2ee0*/  UIMAD UR61, UR6, UR10, UR61 ;  /* 0x0000000a063d72a4 */ /* 0x000fe4000f8e023d */
[----:B------:R-:W-:-:S12]  /*2ef0*/  UIMAD UR62, UR4, UR12, UR62 ;  /* 0x0000000c043e72a4 */ /* 0x000fd8000f8e023e */
.L_x_45:
[----:B------:R-:W-:Y:S01]  /*2f00*/  VIADD R11, R11, 0x1 ;  /* 0x000000010b0b7836 */ /* 0x000fe20000000000 */
[----:B------:R-:W-:Y:S02]  /*2f10*/  R2UR UR5, R59 ;  /* 0x000000003b0572ca */ /* 0x000fe400000e0000 */
[----:B------:R-:W-:Y:S02]  /*2f20*/  R2UR UR4, R58 ;  /* 0x000000003a0472ca */ /* 0x000fe400000e0000 */
[C---:B------:R-:W-:Y:S02]  /*2f30*/  ISETP.NE.AND P0, PT, R11.reuse, 0x2, PT ;  /* 0x000000020b00780c */ /* 0x040fe40003f05270 */
[----:B------:R-:W-:Y:S02]  /*2f40*/  PLOP3.LUT P2, PT, PT, PT, PT, 0x80, 0x8 ;  /* 0x000000000008781c */ /* 0x000fe40003f4f070 */
[----:B-1----:R-:W-:Y:S02]  /*2f50*/  SEL R0, RZ, 0x1, P0 ;  /* 0x00000001ff007807 */ /* 0x002fe40000000000 */
[----:B------:R-:W-:-:S02]  /*2f60*/  SEL R11, R11, RZ, P0 ;  /* 0x000000ff0b0b7207 */ /* 0x000fc40000000000 */
[----:B------:R-:W-:Y:S01]  /*2f70*/  LOP3.LUT R10, R10, R0, RZ, 0x3c, !PT ;  /* 0x000000000a0a7212 */ /* 0x000fe200078e3cff */
[----:B------:R-:W-:Y:S02]  /*2f80*/  UIADD3 UR25, UPT, UPT, UR62, UR5, URZ ;  /* 0x000000053e197290 */ /* 0x000fe4000fffe0ff */
[----:B------:R-:W-:Y:S01]  /*2f90*/  UIADD3 UR27, UPT, UPT, UR61, UR4, URZ ;  /* 0x000000043d1b7290 */ /* 0x000fe2000fffe0ff */
[----:B------:R-:W-:Y:S11]  /*2fa0*/  BRA.U UP1, `(.L_x_46) ;  /* 0xffffffe901f07547 */ /* 0x000ff6000b83ffff */
[----:B------:R-:W-:Y:S01]  /*2fb0*/  UIADD3 UR22, UPT, UPT, UR22, 0x18, URZ ;  /* 0x0000001816167890 */ /* 0x000fe2000fffe0ff */
[----:B------:R-:W-:-:S03]  /*2fc0*/  SHF.L.U32 R2, R12, 0x1f, RZ ;  /* 0x0000001f0c027819 */ /* 0x000fc600000006ff */
[----:B------:R-:W-:-:S09]  /*2fd0*/  ULEA UR4, UR29, UR22, 0x3 ;  /* 0x000000161d047291 */ /* 0x000fd2000f8e18ff */
[----:B------:R-:W1:Y:S02]  /*2fe0*/  SYNCS.PHASECHK.TRANS64.TRYWAIT P0, [UR4], R2 ;  /* 0x00000002ff0075a7 */ /* 0x000e640008001104 */
[----:B-1----:R-:W-:Y:S05]  /*2ff0*/  @!P0 BRA `(.L_x_47) ;  /* 0x0000005000688947 */ /* 0x002fea0003800000 */
.L_x_130:
[----:B------:R-:W-:-:S04]  /*3000*/  UIADD3 UR4, UPT, UPT, UR29, 0x1, URZ ;  /* 0x000000011d047890 */ /* 0x000fc8000fffe0ff */
[----:B------:R-:W-:-:S04]  /*3010*/  UISETP.NE.AND UP0, UPT, UR4, 0x3, UPT ;  /* 0x000000030400788c */ /* 0x000fc8000bf05270 */
[----:B------:R-:W-:Y:S02]  /*3020*/  USEL UR6, URZ, 0x1, UP0 ;  /* 0x00000001ff067887 */ /* 0x000fe40008000000 */
[----:B------:R-:W-:-:S04]  /*3030*/  USEL UR4, UR4, URZ, UP0 ;  /* 0x000000ff04047287 */ /* 0x000fc80008000000 */
[----:B------:R-:W-:Y:S01]  /*3040*/  ULEA UR5, UR4, UR22, 0x3 ;  /* 0x0000001604057291 */ /* 0x000fe2000f8e18ff */
[----:B------:R-:W-:-:S04]  /*3050*/  LOP3.LUT R12, R12, UR6, RZ, 0x3c, !PT ;  /* 0x000000060c0c7c12 */ /* 0x000fc8000f8e3cff */
[----:B-1----:R-:W-:-:S04]  /*3060*/  SHF.L.U32 R2, R12, 0x1f, RZ ;  /* 0x0000001f0c027819 */ /* 0x002fc800000006ff */
[----:B------:R-:W1:Y:S02]  /*3070*/  SYNCS.PHASECHK.TRANS64.TRYWAIT P0, [UR5], R2 ;  /* 0x00000002ff0075a7 */ /* 0x000e640008001105 */
[----:B-1----:R-:W-:Y:S05]  /*3080*/  @!P0 BRA `(.L_x_48) ;  /* 0x00000050005c8947 */ /* 0x002fea0003800000 */
.L_x_132:
[----:B------:R-:W-:-:S04]  /*3090*/  UIADD3 UR4, UPT, UPT, UR4, 0x1, URZ ;  /* 0x0000000104047890 */ /* 0x000fc8000fffe0ff */
[----:B------:R-:W-:-:S04]  /*30a0*/  UISETP.NE.AND UP0, UPT, UR4, 0x3, UPT ;  /* 0x000000030400788c */ /* 0x000fc8000bf05270 */
[----:B------:R-:W-:Y:S02]  /*30b0*/  USEL UR5, URZ, 0x1, UP0 ;  /* 0x00000001ff057887 */ /* 0x000fe40008000000 */
[----:B------:R-:W-:-:S04]  /*30c0*/  USEL UR4, UR4, URZ, UP0 ;  /* 0x000000ff04047287 */ /* 0x000fc80008000000 */
[----:B------:R-:W-:Y:S01]  /*30d0*/  ULEA UR4, UR4, UR22, 0x3 ;  /* 0x0000001604047291 */ /* 0x000fe2000f8e18ff */
[----:B-1----:R-:W-:-:S04]  /*30e0*/  LOP3.LUT R2, R12, UR5, RZ, 0x3c, !PT ;  /* 0x000000050c027c12 */ /* 0x002fc8000f8e3cff */
[----:B------:R-:W-:Y:S01]  /*30f0*/  SHF.L.U32 R2, R2, 0x1f, RZ ;  /* 0x0000001f02027819 */ /* 0x000fe200000006ff */
[----:B------:R-:W-:-:S07]  /*3100*/  IMAD.U32 R0, RZ, RZ, UR4 ;  /* 0x00000004ff007e24 */ /* 0x000fce000f8e00ff */
.L_x_49:
[----:B-1----:R1:W2:Y:S02]  /*3110*/  SYNCS.PHASECHK.TRANS64.TRYWAIT P0, [R0+URZ], R2 ;  /* 0x00000002000075a7 */ /* 0x0022a400080011ff */
[----:B--2---:R-:W-:Y:S05]  /*3120*/  @!P0 NANOSLEEP.SYNCS 0x989680 ;  /* 0x009896800000895d */ /* 0x004fea0003900000 */
[----:B------:R-:W2:Y:S02]  /*3130*/  @!P0 SYNCS.PHASECHK.TRANS64 P0, [R0+URZ], R2 ;  /* 0x00000002000085a7 */ /* 0x000ea400080010ff */
[----:B--2---:R-:W-:Y:S05]  /*3140*/  @P0 EXIT ;  /* 0x000000000000094d */ /* 0x004fea0003800000 */
[----:B------:R-:W-:Y:S05]  /*3150*/  BRA `(.L_x_49) ;  /* 0xfffffffc00ec7947 */ /* 0x000fea000383ffff */
.L_x_22:
[----:B------:R-:W-:-:S04]  /*3160*/  UISETP.NE.AND UP0, UPT, UR63, URZ, UPT ;  /* 0x000000ff3f00728c */ /* 0x000fc8000bf05270 */
[----:B------:R-:W-:-:S09]  /*3170*/  UISETP.NE.OR UP0, UPT, UR22, 0x1, UP0 ;  /* 0x000000011600788c */ /* 0x000fd20008705670 */
[----:B------:R-:W-:Y:S05]  /*3180*/  BRA.U UP0, `(.L_x_50) ;  /* 0x0000000500487547 */ /* 0x000fea000b800000 */
[----:B------:R-:W-:Y:S01]  /*3190*/  ISETP.GE.U32.AND P2, PT, R0, 0x10, PT ;  /* 0x000000100000780c */ /* 0x000fe20003f46070 */
[----:B------:R-:W-:Y:S01]  /*31a0*/  IMAD.MOV.U32 R12, RZ, RZ, 0x1 ;  /* 0x00000001ff0c7424 */ /* 0x000fe200078e00ff */
[----:B------:R-:W-:Y:S02]  /*31b0*/  CS2R R10, SRZ ;  /* 0x00000000000a7805 */ /* 0x000fe4000001ff00 */
[----:B------:R-:W-:Y:S01]  /*31c0*/  CS2R R8, SRZ ;  /* 0x0000000000087805 */ /* 0x000fe2000001ff00 */
[----:B------:R-:W-:Y:S01]  /*31d0*/  UMOV UR6, 0x400 ;  /* 0x0000040000067882 */ /* 0x000fe20000000000 */
[----:B------:R-:W-:Y:S01]  /*31e0*/  UMOV UR5, URZ ;  /* 0x000000ff00057c82 */ /* 0x000fe20008000000 */
[----:B------:R-:W-:-:S12]  /*31f0*/  ULEA UR6, UR63, UR6, 0x18 ;  /* 0x000000063f067291 */ /* 0x000fd8000f8ec0ff */
.L_x_54:
[----:B------:R-:W-:Y:S02]  /*3200*/  LEA R2, R8, UR6, 0x3 ;  /* 0x0000000608027c11 */ /* 0x000fe4000f8e18ff */
[----:B------:R-:W-:-:S03]  /*3210*/  SHF.L.U32 R4, R9, 0x1f, RZ ;  /* 0x0000001f09047819 */ /* 0x000fc600000006ff */
[----:B------:R-:W-:Y:S01]  /*3220*/  VIADD R5, R2, 0xe0 ;  /* 0x000000e002057836 */ /* 0x000fe20000000000 */
[----:B------:R-:W1:Y:S02]  /*3230*/  SYNCS.PHASECHK.TRANS64.TRYWAIT P0, [R2+URZ+0xd0], R4 ;  /* 0x0000d004020075a7 */ /* 0x000e6400080011ff */
[----:B-1----:R-:W-:Y:S05]  /*3240*/  @!P0 BRA `(.L_x_51) ;  /* 0x0000005000048947 */ /* 0x002fea0003800000 */
.L_x_133:
[----:B------:R-:W-:Y:S01]  /*3250*/  ULEA UR4, UR5, UR6, 0x3 ;  /* 0x0000000605047291 */ /* 0x000fe2000f8e18ff */
[----:B-1----:R-:W-:Y:S01]  /*3260*/  PRMT R2, RZ, 0x654, R5 ;  /* 0x00000654ff027816 */ /* 0x002fe20000000005 */
[----:B------:R-:W-:Y:S01]  /*3270*/  @!P2 IMAD.MOV.U32 R4, RZ, RZ, 0x10 ;  /* 0x00000010ff04a424 */ /* 0x000fe200078e00ff */
[----:B------:R-:W-:Y:S01]  /*3280*/  SHF.L.U32 R5, R12, 0x1f, RZ ;  /* 0x0000001f0c057819 */ /* 0x000fe200000006ff */
[----:B------:R-:W-:Y:S01]  /*3290*/  UIADD3 UR7, UPT, UPT, UR4, 0x70, URZ ;  /* 0x0000007004077890 */ /* 0x000fe2000fffe0ff */
[----:B------:R1:W-:Y:S05]  /*32a0*/  SYNCS.ARRIVE.TRANS64.RED.A1T0 RZ, [R2+URZ], RZ ;  /* 0x000000ff02ff79a7 */ /* 0x0003ea00081004ff */
[----:B------:R-:W-:Y:S01]  /*32b0*/  IMAD.U32 R6, RZ, RZ, UR7 ;  /* 0x00000007ff067e24 */ /* 0x000fe2000f8e00ff */
[----:B------:R-:W2:Y:S04]  /*32c0*/  SYNCS.PHASECHK.TRANS64.TRYWAIT P0, [UR4+0x80], R5 ;  /* 0x00008005ff0075a7 */ /* 0x000ea80008001104 */
[----:B------:R-:W-:Y:S01]  /*32d0*/  PRMT R6, R0, 0x654, R6 ;  /* 0x0000065400067816 */ /* 0x000fe20000000006 */
[----:B-12---:R-:W-:Y:S06]  /*32e0*/  @!P0 BRA `(.L_x_52) ;  /* 0x0000004c00f08947 */ /* 0x006fec0003800000 */
.L_x_135:
[----:B------:R-:W-:Y:S01]  /*32f0*/  ULEA UR8, UR5, UR6, 0x4 ;  /* 0x0000000605087291 */ /* 0x000fe2000f8e20ff */
[----:B------:R-:W-:Y:S01]  /*3300*/  SEL R3, R6, R3, !P2 ;  /* 0x0000000306037207 */ /* 0x000fe20005000000 */
[----:B------:R-:W-:Y:S01]  /*3310*/  UIADD3 UR9, UPT, UPT, UR4, 0x70, URZ ;  /* 0x0000007004097890 */ /* 0x000fe2000fffe0ff */
[----:B-1----:R-:W-:Y:S01]  /*3320*/  LEA R2, R11, UR6, 0x3 ;  /* 0x000000060b027c11 */ /* 0x002fe2000f8e18ff */
[----:B------:R-:W-:Y:S01]  /*3330*/  UIADD3 UR8, UPT, UPT, UR8, 0x100, URZ ;  /* 0x0000010008087890 */ /* 0x000fe2000fffe0ff */
[----:B------:R1:W-:Y:S01]  /*3340*/  @!P2 SYNCS.ARRIVE.TRANS64.RED RZ, [R3+URZ], R4 ;  /* 0x0000000403ffa9a7 */ /* 0x0003e200080004ff */
[----:B------:R-:W-:Y:S01]  /*3350*/  UIADD3 UR4, UPT, UPT, UR5, 0x1, URZ ;  /* 0x0000000105047890 */ /* 0x000fe2000fffe0ff */
[----:B------:R-:W-:-:S03]  /*3360*/  VIADD R8, R8, 0x1 ;  /* 0x0000000108087836 */ /* 0x000fc60000000000 */
[----:B------:R-:W-:Y:S02]  /*3370*/  UISETP.NE.AND UP0, UPT, UR4, 0x2, UPT ;  /* 0x000000020400788c */ /* 0x000fe4000bf05270 */
[----:B------:R-:W-:Y:S01]  /*3380*/  ISETP.NE.AND P0, PT, R8, 0x2, PT ;  /* 0x000000020800780c */ /* 0x000fe20003f05270 */
[----:B------:R-:W-:Y:S06]  /*3390*/  UGETNEXTWORKID.BROADCAST [UR8], [UR9] ;  /* 0x00000000080073ca */ /* 0x000fec0008000100 */
[----:B------:R-:W-:Y:S02]  /*33a0*/  USEL UR7, URZ, 0x1, UP0 ;  /* 0x00000001ff077887 */ /* 0x000fe40008000000 */
[----:B------:R-:W-:-:S04]  /*33b0*/  USEL UR5, UR4, URZ, UP0 ;  /* 0x000000ff04057287 */ /* 0x000fc80008000000 */
[----:B------:R-:W-:Y:S02]  /*33c0*/  LOP3.LUT R12, R12, UR7, RZ, 0x3c, !PT ;  /* 0x000000070c0c7c12 */ /* 0x000fe4000f8e3cff */
[----:B-1----:R-:W-:-:S04]  /*33d0*/  SHF.L.U32 R4, R10, 0x1f, RZ ;  /* 0x0000001f0a047819 */ /* 0x002fc800000006ff */
[----:B------:R-:W1:Y:S02]  /*33e0*/  SYNCS.PHASECHK.TRANS64.TRYWAIT P1, [R2+URZ+0x70], R4 ;  /* 0x00007004020075a7 */ /* 0x000e6400080211ff */
[----:B-1----:R-:W-:Y:S05]  /*33f0*/  @!P1 BRA `(.L_x_53) ;  /* 0x0000004c00c49947 */ /* 0x002fea0003800000 */
.L_x_136:
[C---:B-1----:R-:W-:Y:S01]  /*3400*/  LEA R4, R11.reuse, UR6, 0x4 ;  /* 0x000000060b047c11 */ /* 0x042fe2000f8e20ff */
[----:B------:R-:W-:Y:S01]  /*3410*/  VIADD R2, R2, 0x80 ;  /* 0x0000008002027836 */ /* 0x000fe20000000000 */
[----:B------:R-:W-:Y:S01]  /*3420*/  SEL R8, R8, RZ, P0 ;  /* 0x000000ff08087207 */ /* 0x000fe20000000000 */
[----:B------:R-:W-:-:S03]  /*3430*/  VIADD R11, R11, 0x1 ;  /* 0x000000010b0b7836 */ /* 0x000fc60000000000 */
[----:B------:R-:W1:Y:S01]  /*3440*/  LDS.128 R4, [R4+0x100] ;  /* 0x0001000004047984 */ /* 0x000e620000000c00 */
[----:B------:R-:W-:Y:S02]  /*3450*/  PRMT R2, RZ, 0x654, R2 ;  /* 0x00000654ff027816 */ /* 0x000fe40000000002 */
[C---:B------:R-:W-:Y:S01]  /*3460*/  ISETP.NE.AND P1, PT, R11.reuse, 0x2, PT ;  /* 0x000000020b00780c */ /* 0x040fe20003f25270 */
[----:B------:R-:W-:Y:S01]  /*3470*/  @!PT LDS RZ, [RZ] ;  /* 0x00000000fffff984 */ /* 0x000fe20000000800 */
[----:B------:R-:W-:Y:S01]  /*3480*/  @!PT LDS RZ, [RZ] ;  /* 0x00000000fffff984 */ /* 0x000fe20000000800 */
[----:B------:R-:W-:Y:S01]  /*3490*/  @!PT LDS RZ, [RZ] ;  /* 0x00000000fffff984 */ /* 0x000fe20000000800 */
[----:B------:R-:W-:Y:S01]  /*34a0*/  @!PT LDS RZ, [RZ] ;  /* 0x00000000fffff984 */ /* 0x000fe20000000800 */
[----:B------:R2:W-:Y:S06]  /*34b0*/  MEMBAR.ALL.CTA ;  /* 0x0000000000007992 */ /* 0x0005ec0000008000 */
[----:B--2---:R-:W2:Y:S01]  /*34c0*/  FENCE.VIEW.ASYNC.S ;  /* 0x00000000000073c6 */ /* 0x004ea20000000000 */
[----:B------:R-:W-:Y:S01]  /*34d0*/  SEL R11, R11, RZ, P1 ;  /* 0x000000ff0b0b7207 */ /* 0x000fe20000800000 */
[----:B--2---:R2:W-:Y:S01]  /*34e0*/  SYNCS.ARRIVE.TRANS64.RED.A1T0 RZ, [R2+URZ], RZ ;  /* 0x000000ff02ff79a7 */ /* 0x0045e200081004ff */
[----:B-1----:R-:W-:-:S02]  /*34f0*/  LOP3.LUT P3, RZ, R6, 0x1, RZ, 0xc0, !PT ;  /* 0x0000000106ff7812 */ /* 0x002fc4000786c0ff */
[----:B------:R-:W-:-:S04]  /*3500*/  SEL R4, RZ, 0x1, P1 ;  /* 0x00000001ff047807 */ /* 0x000fc80000800000 */
[----:B------:R-:W-:Y:S02]  /*3510*/  LOP3.LUT R10, R10, R4, RZ, 0x3c, !PT ;  /* 0x000000040a0a7212 */ /* 0x000fe400078e3cff */
[----:B--2---:R-:W-:-:S04]  /*3520*/  SEL R2, RZ, 0x1, P0 ;  /* 0x00000001ff027807 */ /* 0x004fc80000000000 */
[----:B------:R-:W-:Y:S01]  /*3530*/  LOP3.LUT R9, R9, R2, RZ, 0x3c, !PT ;  /* 0x0000000209097212 */ /* 0x000fe200078e3cff */
[----:B------:R-:W-:Y:S06]  /*3540*/  @P3 BRA `(.L_x_54) ;  /* 0xfffffffc002c3947 */ /* 0x000fec000383ffff */
[----:B------:R-:W-:Y:S01]  /*3550*/  ULEA UR4, UR5, UR6, 0x3 ;  /* 0x0000000605047291 */ /* 0x000fe2000f8e18ff */
[----:B------:R-:W-:-:S08]  /*3560*/  SHF.L.U32 R2, R12, 0x1f, RZ ;  /* 0x0000001f0c027819 */ /* 0x000fd000000006ff */
[----:B------:R-:W1:Y:S02]  /*3570*/  SYNCS.PHASECHK.TRANS64 P0, [UR4+0x80], R2 ;  /* 0x00008002ff0075a7 */ /* 0x000e640008001004 */
[----:B-1----:R-:W-:Y:S05]  /*3580*/  @P0 BRA `(.L_x_55) ;  /* 0x0000000000080947 */ /* 0x002fea0003800000 */
[----:B------:R-:W1:Y:S02]  /*3590*/  SYNCS.PHASECHK.TRANS64.TRYWAIT P0, [UR4+0x80], R2 ;  /* 0x00008002ff0075a7 */ /* 0x000e640008001104 */
[----:B-1----:R-:W-:Y:S05]  /*35a0*/  @!P0 BRA `(.L_x_56) ;  /* 0x0000004c006c8947 */ /* 0x002fea0003800000 */
.L_x_55:
[----:B------:R-:W-:-:S04]  /*35b0*/  UIADD3 UR7, UPT, UPT, UR5, 0x1, URZ ;  /* 0x0000000105077890 */ /* 0x000fc8000fffe0ff */
[----:B------:R-:W-:-:S04]  /*35c0*/  UISETP.NE.AND UP0, UPT, UR7, 0x2, UPT ;  /* 0x000000020700788c */ /* 0x000fc8000bf05270 */
[----:B------:R-:W-:Y:S02]  /*35d0*/  USEL UR8, URZ, 0x1, UP0 ;  /* 0x00000001ff087887 */ /* 0x000fe40008000000 */
[----:B------:R-:W-:-:S04]  /*35e0*/  USEL UR7, UR7, URZ, UP0 ;  /* 0x000000ff07077287 */ /* 0x000fc80008000000 */
[----:B------:R-:W-:Y:S01]  /*35f0*/  ULEA UR7, UR7, UR6, 0x3 ;  /* 0x0000000607077291 */ /* 0x000fe2000f8e18ff */
[----:B-1----:R-:W-:-:S04]  /*3600*/  LOP3.LUT R2, R12, UR8, RZ, 0x3c, !PT ;  /* 0x000000080c027c12 */ /* 0x002fc8000f8e3cff */
[----:B------:R-:W-:-:S04]  /*3610*/  SHF.L.U32 R0, R2, 0x1f, RZ ;  /* 0x0000001f02007819 */ /* 0x000fc800000006ff */
[----:B------:R-:W1:Y:S02]  /*3620*/  SYNCS.PHASECHK.TRANS64 P0, [UR7+0x80], R0 ;  /* 0x00008000ff0075a7 */ /* 0x000e640008001007 */
[----:B-1----:R-:W-:Y:S05]  /*3630*/  @P0 EXIT ;  /* 0x000000000000094d */ /* 0x002fea0003800000 */
[----:B------:R-:W-:Y:S02]  /*3640*/  SHF.L.U32 R2, R2, 0x1f, RZ ;  /* 0x0000001f02027819 */ /* 0x000fe400000006ff */
[----:B------:R-:W-:-:S07]  /*3650*/  MOV R0, UR7 ;  /* 0x0000000700007c02 */ /* 0x000fce0008000f00 */
.L_x_57:
[----:B-1----:R1:W2:Y:S02]  /*3660*/  SYNCS.PHASECHK.TRANS64.TRYWAIT P0, [R0+URZ+0x80], R2 ;  /* 0x00008002000075a7 */ /* 0x0022a400080011ff */
[----:B--2---:R-:W-:Y:S05]  /*3670*/  @!P0 NANOSLEEP.SYNCS 0x989680 ;  /* 0x009896800000895d */ /* 0x004fea0003900000 */
[----:B------:R-:W2:Y:S02]  /*3680*/  @!P0 SYNCS.PHASECHK.TRANS64 P0, [R0+URZ+0x80], R2 ;  /* 0x00008002000085a7 */ /* 0x000ea400080010ff */
[----:B--2---:R-:W-:Y:S05]  /*3690*/  @P0 EXIT ;  /* 0x000000000000094d */ /* 0x004fea0003800000 */
[----:B------:R-:W-:Y:S05]  /*36a0*/  BRA `(.L_x_57) ;  /* 0xfffffffc00ec7947 */ /* 0x000fea000383ffff */
.L_x_50:
[----:B------:R-:W-:Y:S05]  /*36b0*/  BRA.U UP4, `(.L_x_58) ;  /* 0x0000001504047547 */ /* 0x000fea000b800000 */
[----:B------:R-:W-:Y:S01]  /*36c0*/  UMOV UR4, 0x40 ;  /* 0x0000004000047882 */ /* 0x000fe20000000000 */
[----:B------:R-:W-:Y:S01]  /*36d0*/  NOP ;  /* 0x0000000000007918 */ /* 0x000fe20000000000 */
[----:B------:R-:W-:Y:S01]  /*36e0*/  ULEA UR5, UR63, UR4, 0x18 ;  /* 0x000000043f057291 */ /* 0x000fe2000f8ec0ff */
[----:B------:R-:W-:Y:S02]  /*36f0*/  UMOV UR6, 0x400 ;  /* 0x0000040000067882 */ /* 0x000fe40000000000 */
[----:B------:R-:W-:-:S06]  /*3700*/  ULEA UR6, UR63, UR6, 0x18 ;  /* 0x000000063f067291 */ /* 0x000fcc000f8ec0ff */
[----:B------:R-:W1:Y:S02]  /*3710*/  LDS.U8 R0, [UR5+0x1c] ;  /* 0x00001c05ff007984 */ /* 0x000e640008000000 */
[----:B-1----:R-:W-:-:S13]  /*3720*/  ISETP.NE.AND P0, PT, R0, RZ, PT ;  /* 0x000000ff0000720c */ /* 0x002fda0003f05270 */
[----:B------:R-:W-:Y:S05]  /*3730*/  @P0 BRA `(.L_x_59) ;  /* 0x0000000000580947 */ /* 0x000fea0003800000 */
[----:B------:R-:W-:-:S13]  /*3740*/  ELECT P0, URZ, PT ;  /* 0x0000000000ff782f */ /* 0x000fda0003800000 */
[----:B------:R-:W-:Y:S05]  /*3750*/  @!P0 BRA `(.L_x_60) ;  /* 0x0000000000608947 */ /* 0x000fea0003800000 */
[----:B------:R-:W-:Y:S01]  /*3760*/  UMOV UR4, 0x10 ;  /* 0x0000001000047882 */ /* 0x000fe20000000000 */
[----:B------:R-:W-:Y:S01]  /*3770*/  HFMA2 R0, -RZ, RZ, 0, 5.9604644775390625e-08 ;  /* 0x00000001ff007431 */ /* 0x000fe200000001ff */
[----:B------:R-:W-:-:S03]  /*3780*/  MOV R3, 0xffff ;  /* 0x0000ffff00037802 */ /* 0x000fc60000000f00 */
[----:B------:R-:W-:Y:S04]  /*3790*/  DEPBAR.LE SB1, 0x36 ;  /* 0x00009d800000791a */ /* 0x000fe80000000000 */
[----:B------:R-:W1:Y:S02]  /*37a0*/  UTCATOMSWS.FIND_AND_SET.ALIGN UP0, UR4, UR4 ;  /* 0x00000004000475e3 */ /* 0x000e640008000800 */
[----:B-1----:R-:W-:Y:S01]  /*37b0*/  MOV R4, UR4 ;  /* 0x0000000400047c02 */ /* 0x002fe20008000f00 */
[----:B------:R-:W-:Y:S06]  /*37c0*/  BRA.U UP0, `(.L_x_61) ;  /* 0x0000000100187547 */ /* 0x000fec000b800000 */
.L_x_62:
[----:B------:R-:W-:Y:S05]  /*37d0*/  NANOSLEEP 0x64 ;  /* 0x000000640000795d */ /* 0x000fea0003800000 */
[----:B------:R-:W-:-:S05]  /*37e0*/  UMOV UR4, 0x10 ;  /* 0x0000001000047882 */ /* 0x000fca0000000000 */
[----:B------:R-:W-:Y:S04]  /*37f0*/  DEPBAR.LE SB1, 0x36 ;  /* 0x00009d800000791a */ /* 0x000fe80000000000 */
[----:B------:R-:W1:Y:S02]  /*3800*/  UTCATOMSWS.FIND_AND_SET.ALIGN UP0, UR4, UR4 ;  /* 0x00000004000475e3 */ /* 0x000e640008000800 */
[----:B-1----:R-:W-:Y:S01]  /*3810*/  MOV R4, UR4 ;  /* 0x0000000400047c02 */ /* 0x002fe20008000f00 */
[----:B------:R-:W-:Y:S05]  /*3820*/  BRA.U !UP0, `(.L_x_62) ;  /* 0xfffffffd08e87547 */ /* 0x000fea000b83ffff */
.L_x_61:
[-C--:B------:R-:W-:Y:S02]  /*3830*/  SHF.L.U32 R3, R3, R4.reuse, RZ ;  /* 0x0000000403037219 */ /* 0x080fe400000006ff */
[----:B------:R-:W-:Y:S01]  /*3840*/  SHF.L.U32 R0, R0, R4, RZ ;  /* 0x0000000400007219 */ /* 0x000fe200000006ff */
[----:B------:R-:W-:Y:S02]  /*3850*/  IMAD.SHL.U32 R4, R4, 0x20, RZ ;  /* 0x0000002004047824 */ /* 0x000fe400078e00ff */
[----:B------:R1:W-:Y:S04]  /*3860*/  ATOMS.OR RZ, [UR5+0x14], R3 ;  /* 0x00001403ffff798c */ /* 0x0003e8000b000005 */
[----:B------:R1:W-:Y:S04]  /*3870*/  ATOMS.OR RZ, [UR5+0x18], R0 ;  /* 0x00001800ffff798c */ /* 0x0003e8000b000005 */
[----:B------:R1:W-:Y:S01]  /*3880*/  STS [UR6+0x120], R4 ;  /* 0x00012004ff007988 */ /* 0x0003e20008000806 */
[----:B------:R-:W-:Y:S05]  /*3890*/  BRA `(.L_x_60) ;  /* 0x0000000000107947 */ /* 0x000fea0003800000 */
.L_x_59:
[----:B------:R-:W-:Y:S02]  /*38a0*/  MOV R0, 0xffffffff ;  /* 0xffffffff00007802 */ /* 0x000fe40000000f00 */
[----:B------:R-:W-:-:S03]  /*38b0*/  MOV R4, 0x38e0 ;  /* 0x000038e000047802 */ /* 0x000fc60000000f00 */
[----:B------:R1:W-:Y:S04]  /*38c0*/  STS [UR6+0x120], R0 ;  /* 0x00012000ff007988 */ /* 0x0003e80008000806 */
[----:B-1---5:R-:W-:Y:S05]  /*38d0*/  CALL.REL.NOINC `($__internal_1_$__cuda_sm10x_tcgen05_guardrail_trap_phase_invalid_during_alloc) ;  /* 0x0000005000487944 */ /* 0x022fea0003c00000 */
.L_x_60:
[----:B------:R-:W-:Y:S05]  /*38e0*/  WARPSYNC.ALL ;  /* 0x0000000000007948 */ /* 0x000fea0003800000 */
[----:B------:R-:W2:Y:S01]  /*38f0*/  S2UR UR4, SR_CgaCtaId ;  /* 0x00000000000479c3 */ /* 0x000ea20000008800 */
[----:B------:R-:W-:Y:S01]  /*3900*/  UMOV UR71, 0x400 ;  /* 0x0000040000477882 */ /* 0x000fe20000000000 */
[----:B------:R-:W-:-:S06]  /*3910*/  NOP ;  /* 0x0000000000007918 */ /* 0x000fcc0000000000 */
[----:B------:R-:W-:Y:S06]  /*3920*/  BAR.ARV 0x6, 0xa0 ;  /* 0x0182800000007b1d */ /* 0x000fec0000002000 */
[----:B------:R-:W3:Y:S01]  /*3930*/  LDCU UR7, c[0x0][0x38c] ;  /* 0x00007180ff0777ac */ /* 0x000ee20008000800 */
[----:B------:R-:W-:Y:S01]  /*3940*/  LOP3.LUT R2, R2, 0xffff, RZ, 0xc0, !PT ;  /* 0x0000ffff02027812 */ /* 0x000fe200078ec0ff */
[----:B------:R-:W-:Y:S01]  /*3950*/  HFMA2 R11, -RZ, RZ, 0, 5.9604644775390625e-08 ;  /* 0x00000001ff0b7431 */ /* 0x000fe200000001ff */
[----:B------:R-:W-:Y:S01]  /*3960*/  MOV R10, RZ ;  /* 0x000000ff000a7202 */ /* 0x000fe20000000f00 */
[----:B------:R-:W4:Y:S01]  /*3970*/  LDCU UR8, c[0x0][0x38c] ;  /* 0x00007180ff0877ac */ /* 0x000f220008000800 */
[----:B------:R-:W-:-:S02]  /*3980*/  R2UR UR72, R2 ;  /* 0x00000000024872ca */ /* 0x000fc400000e0000 */
[----:B------:R-:W-:Y:S01]  /*3990*/  CS2R R8, SRZ ;  /* 0x0000000000087805 */ /* 0x000fe2000001ff00 */
[----:B------:R-:W-:Y:S01]  /*39a0*/  UMOV UR75, URZ ;  /* 0x000000ff004b7c82 */ /* 0x000fe20008000000 */
[----:B------:R-:W-:Y:S01]  /*39b0*/  UMOV UR9, URZ ;  /* 0x000000ff00097c82 */ /* 0x000fe20008000000 */
[----:B--2---:R-:W-:Y:S01]  /*39c0*/  ULEA UR71, UR4, UR71, 0x18 ;  /* 0x0000004704477291 */ /* 0x004fe2000f8ec0ff */
[----:B------:R-:W-:Y:S01]  /*39d0*/  UMOV UR76, 0x0 ;  /* 0x00000000004c7882 */ /* 0x000fe20000000000 */
[----:B------:R-:W-:Y:S02]  /*39e0*/  UMOV UR77, 0x4100910 ;  /* 0x04100910004d7882 */ /* 0x000fe40000000000 */
[----:B------:R-:W-:Y:S02]  /*39f0*/  UIADD3 UR6, UPT, UPT, UR71, 0x6800, URZ ;  /* 0x0000680047067890 */ /* 0x000fe4000fffe0ff */
[----:B------:R-:W-:Y:S02]  /*3a00*/  UIADD3 UR5, UPT, UPT, UR71, 0x1e800, URZ ;  /* 0x0001e80047057890 */ /* 0x000fe4000fffe0ff */
[----:B---3--:R-:W-:Y:S01]  /*3a10*/  UIADD3 UR7, UPT, UPT, UR7, 0x7f, URZ ;  /* 0x0000007f07077890 */ /* 0x008fe2000fffe0ff */
[----:B-1----:R-:W1:Y:S01]  /*3a20*/  LDS R0, [UR71+0x120] ;  /* 0x00012047ff007984 */ /* 0x002e620008000800 */
[----:B------:R-:W-:-:S02]  /*3a30*/  USHF.R.U32.HI UR6, URZ, 0x4, UR6 ;  /* 0x00000004ff067899 */ /* 0x000fc40008011606 */
[----:B------:R-:W-:Y:S02]  /*3a40*/  USHF.R.S32.HI UR4, URZ, 0x1f, UR7 ;  /* 0x0000001fff047899 */ /* 0x000fe40008011407 */
[----:B------:R-:W-:Y:S02]  /*3a50*/  USHF.R.U32.HI UR5, URZ, 0x4, UR5 ;  /* 0x00000004ff057899 */ /* 0x000fe40008011605 */
[----:B------:R-:W-:Y:S02]  /*3a60*/  ULEA.HI UR4, UR4, UR7, URZ, 0x7 ;  /* 0x0000000704047291 */ /* 0x000fe4000f8f38ff */
[----:B------:R-:W-:Y:S02]  /*3a70*/  ULOP3.LUT UR6, UR6, 0x3fff, URZ, 0xc0, !UPT ;  /* 0x00003fff06067892 */ /* 0x000fe4000f8ec0ff */
[----:B------:R-:W-:Y:S02]  /*3a80*/  USHF.R.S32.HI UR10, URZ, 0x7, UR4 ;  /* 0x00000007ff0a7899 */ /* 0x000fe40008011404 */
[----:B------:R-:W-:-:S02]  /*3a90*/  ULOP3.LUT UR5, UR5, 0x3fff, URZ, 0xc0, !UPT ;  /* 0x00003fff05057892 */ /* 0x000fc4000f8ec0ff */
[----:B------:R-:W-:Y:S02]  /*3aa0*/  UISETP.LT.AND UP0, UPT, UR10, 0x1, UPT ;  /* 0x000000010a00788c */ /* 0x000fe4000bf01270 */
[----:B------:R-:W-:Y:S01]  /*3ab0*/  IMAD.U32 R12, RZ, RZ, UR10 ;  /* 0x0000000aff0c7e24 */ /* 0x000fe2000f8e00ff */
[----:B------:R-:W-:Y:S02]  /*3ac0*/  ULOP3.LUT UR73, UR6, 0x10000, URZ, 0xfc, !UPT ;  /* 0x0001000006497892 */ /* 0x000fe4000f8efcff */
[----:B------:R-:W-:Y:S02]  /*3ad0*/  USEL UR4, UR10, 0x1, !UP0 ;  /* 0x000000010a047887 */ /* 0x000fe4000c000000 */
[----:B------:R-:W-:Y:S02]  /*3ae0*/  ULOP3.LUT UR74, UR5, 0x10000, URZ, 0xfc, !UPT ;  /* 0x00010000054a7892 */ /* 0x000fe4000f8efcff */
[----:B------:R-:W-:Y:S02]  /*3af0*/  UIADD3 UR4, UPT, UPT, -UR4, URZ, URZ ;  /* 0x000000ff04047290 */ /* 0x000fe4000fffe1ff */
[----:B----4-:R-:W-:-:S04]  /*3b00*/  UISETP.GE.AND UP4, UPT, UR8, 0x1, UPT ;  /* 0x000000010800788c */ /* 0x010fc8000bf86270 */
[----:B------:R-:W-:Y:S01]  /*3b10*/  IMAD.U32 R14, RZ, RZ, UR4 ;  /* 0x00000004ff0e7e24 */ /* 0x000fe2000f8e00ff */
[----:B-1----:R-:W-:-:S13]  /*3b20*/  R2UR UR7, R0 ;  /* 0x00000000000772ca */ /* 0x002fda00000e0000 */
[----:B------:R-:W-:-:S07]  /*3b30*/  IMAD.U32 R15, RZ, RZ, UR7 ;  /* 0x00000007ff0f7e24 */ /* 0x000fce000f8e00ff */
.L_x_69:
[----:B------:R-:W-:Y:S02]  /*3b40*/  LEA R0, R10, UR71, 0x3 ;  /* 0x000000470a007c11 */ /* 0x000fe4000f8e18ff */
[----:B------:R-:W-:Y:S02]  /*3b50*/  SHF.L.U32 R2, R9, 0x1f, RZ ;  /* 0x0000001f09027819 */ /* 0x000fe400000006ff */
[----:B------:R-:W-:Y:S01]  /*3b60*/  PLOP3.LUT P0, PT, PT, PT, UP4, 0x80, 0x8 ;  /* 0x000000000008781c */ /* 0x000fe20003f0f048 */
[----:B------:R-:W-:Y:S01]  /*3b70*/  VIADD R3, R0, 0x80 ;  /* 0x0000008000037836 */ /* 0x000fe20000000000 */
[----:B-1----:R-:W1:Y:S02]  /*3b80*/  SYNCS.PHASECHK.TRANS64.TRYWAIT P1, [R0+URZ+0x70], R2 ;  /* 0x00007002000075a7 */ /* 0x002e6400080211ff */
[----:B-1----:R-:W-:Y:S09]  /*3b90*/  @!P1 BRA `(.L_x_63) ;  /* 0x0000004800089947 */ /* 0x002ff20003800000 */
.L_x_138:
[----:B------:R-:W-:Y:S01]  /*3ba0*/  LEA R4, R10, UR71, 0x4 ;  /* 0x000000470a047c11 */ /* 0x000fe2000f8e20ff */
[----:B------:R-:W-:Y:S01]  /*3bb0*/  @UP4 ULEA UR4, UR9, UR71, 0x3 ;  /* 0x0000004709044291 */ /* 0x000fe2000f8e18ff */
[----:B------:R-:W-:Y:S01]  /*3bc0*/  PLOP3.LUT P2, PT, PT, PT, PT, 0x80, 0x8 ;  /* 0x000000000008781c */ /* 0x000fe20003f4f070 */
[----:B------:R-:W-:Y:S01]  /*3bd0*/  ULEA UR5, UR75, UR71, 0x3 ;  /* 0x000000474b057291 */ /* 0x000fe2000f8e18ff */
[----:B------:R-:W-:Y:S02]  /*3be0*/  PRMT R3, RZ, 0x654, R3 ;  /* 0x00000654ff037816 */ /* 0x000fe40000000003 */
[----:B------:R-:W2:Y:S01]  /*3bf0*/  LDS.128 R4, [R4+0x100] ;  /* 0x0001000004047984 */ /* 0x000ea20000000c00 */
[----:B-1----:R-:W-:Y:S02]  /*3c00*/  @P0 SHF.L.U32 R2, R8, 0x1f, RZ ;  /* 0x0000001f08020819 */ /* 0x002fe400000006ff */
[----:B------:R-:W-:Y:S01]  /*3c10*/  SHF.L.U32 R0, R11, 0x1f, RZ ;  /* 0x0000001f0b007819 */ /* 0x000fe200000006ff */
[----:B------:R-:W-:Y:S01]  /*3c20*/  @!PT LDS RZ, [RZ] ;  /* 0x00000000fffff984 */ /* 0x000fe20000000800 */
[----:B------:R-:W-:Y:S01]  /*3c30*/  @!PT LDS RZ, [RZ] ;  /* 0x00000000fffff984 */ /* 0x000fe20000000800 */
[----:B------:R-:W-:Y:S01]  /*3c40*/  @!PT LDS RZ, [RZ] ;  /* 0x00000000fffff984 */ /* 0x000fe20000000800 */
[----:B------:R-:W-:Y:S01]  /*3c50*/  @!PT LDS RZ, [RZ] ;  /* 0x00000000fffff984 */ /* 0x000fe20000000800 */
[----:B------:R1:W-:Y:S06]  /*3c60*/  MEMBAR.ALL.CTA ;  /* 0x0000000000007992 */ /* 0x0003ec0000008000 */
[----:B-1----:R-:W1:Y:S01]  /*3c70*/  FENCE.VIEW.ASYNC.S ;  /* 0x00000000000073c6 */ /* 0x002e620000000000 */
[----:B------:R-:W-:Y:S01]  /*3c80*/  R2UR UR6, R15 ;  /* 0x000000000f0672ca */ /* 0x000fe200000e0000 */
[----:B------:R-:W-:Y:S01]  /*3c90*/  IMAD.U32 R13, RZ, RZ, UR5 ;  /* 0x00000005ff0d7e24 */ /* 0x000fe2000f8e00ff */
[----:B-1----:R1:W-:Y:S01]  /*3ca0*/  SYNCS.ARRIVE.TRANS64.RED.A1T0 RZ, [R3+URZ], RZ ;  /* 0x000000ff03ff79a7 */ /* 0x0023e200081004ff */
[----:B------:R1:W3:Y:S01]  /*3cb0*/  @P0 SYNCS.PHASECHK.TRANS64.TRYWAIT P2, [UR4], R2 ;  /* 0x00000002ff0005a7 */ /* 0x0002e20008041104 */
[----:B------:R-:W-:Y:S01]  /*3cc0*/  ULEA.HI UR4, UR75, UR75, URZ, 0x1 ;  /* 0x0000004b4b047291 */ /* 0x000fe2000f8f08ff */
[----:B--2---:R-:W-:-:S03]  /*3cd0*/  LOP3.LUT P1, RZ, R6, 0x1, RZ, 0xc0, !PT ;  /* 0x0000000106ff7812 */ /* 0x004fc6000782c0ff */
[----:B------:R-:W-:-:S04]  /*3ce0*/  ULOP3.LUT UR8, UR4, 0xffe, URZ, 0xc0, !UPT ;  /* 0x00000ffe04087892 */ /* 0x000fc8000f8ec0ff */
[----:B------:R-:W-:Y:S01]  /*3cf0*/  UIADD3 UR8, UPT, UPT, -UR8, UR75, URZ ;  /* 0x0000004b08087290 */ /* 0x000fe2000fffe1ff */
[----:B------:R-:W2:Y:S01]  /*3d00*/  SYNCS.PHASECHK.TRANS64.TRYWAIT P0, [UR5+0xb0], R0 ;  /* 0x0000b000ff0075a7 */ /* 0x000ea20008001105 */
[----:B------:R-:W-:-:S04]  /*3d10*/  USHF.L.U32 UR5, UR4, 0x5, URZ ;  /* 0x0000000504057899 */ /* 0x000fc800080006ff */
[----:B------:R-:W-:-:S04]  /*3d20*/  ULOP3.LUT UR4, UR5, 0xffffffc0, URZ, 0xc0, !UPT ;  /* 0xffffffc005047892 */ /* 0x000fc8000f8ec0ff */
[----:B------:R-:W-:-:S04]  /*3d30*/  UIADD3 UR4, UPT, UPT, UR6, UR4, URZ ;  /* 0x0000000406047290 */ /* 0x000fc8000fffe0ff */
[----:B------:R-:W-:Y:S01]  /*3d40*/  ULEA UR8, UR8, UR4, 0x14 ;  /* 0x0000000408087291 */ /* 0x000fe2000f8ea0ff */
[----:B-123--:R-:W-:Y:S11]  /*3d50*/  @!P0 BRA `(.L_x_64) ;  /* 0x0000004400ac8947 */ /* 0x00eff60003800000 */
.L_x_140:
[----:B------:R-:W-:Y:S01]  /*3d60*/  IADD3 R10, PT, PT, R10, 0x1, RZ ;  /* 0x000000010a0a7810 */ /* 0x000fe20007ffe0ff */
[----:B------:R-:W-:Y:S06]  /*3d70*/  BRA.U !UP4, `(.L_x_65) ;  /* 0x000000050cec7547 */ /* 0x000fec000b800000 */
[----:B------:R-:W-:Y:S01]  /*3d80*/  R2UR UR69, R14 ;  /* 0x000000000e4572ca */ /* 0x000fe200000e0000 */
[----:B------:R-:W-:Y:S01]  /*3d90*/  UPLOP3.LUT UP2, UPT, UPT, UPT, UPT, 0x40, 0x4 ;  /* 0x000000000004789c */ /* 0x000fe20003f4e870 */
[----:B------:R-:W-:Y:S01]  /*3da0*/  R2UR UR68, R12 ;  /* 0x000000000c4472ca */ /* 0x000fe200000e0000 */
[----:B------:R-:W-:-:S14]  /*3db0*/  UMOV UR7, UR9 ;  /* 0x0000000900077c82 */ /* 0x000fdc0008000000 */
.L_x_68:
[----:B------:R-:W-:Y:S02]  /*3dc0*/  UIADD3 UR69, UPT, UPT, UR69, 0x1, URZ ;  /* 0x0000000145457890 */ /* 0x000fe4000fffe0ff */
[----:B--2---:R-:W-:Y:S02]  /*3dd0*/  ULEA UR5, UR7, UR71, 0x3 ;  /* 0x0000004707057291 */ /* 0x004fe4000f8e18ff */
[----:B------:R-:W-:Y:S01]  /*3de0*/  UISETP.NE.AND UP3, UPT, UR69, URZ, UPT ;  /* 0x000000ff4500728c */ /* 0x000fe2000bf65270 */
[----:B------:R-:W-:Y:S10]  /*3df0*/  @P2 BRA `(.L_x_66) ;  /* 0x00000000000c2947 */ /* 0x000ff40003800000 */
[----:B-1----:R-:W-:Y:S04]  /*3e00*/  SHF.L.U32 R2, R8, 0x1f, RZ ;  /* 0x0000001f08027819 */ /* 0x002fe800000006ff */
[----:B------:R-:W1:Y:S02]  /*3e10*/  SYNCS.PHASECHK.TRANS64.TRYWAIT P0, [UR5], R2 ;  /* 0x00000002ff0075a7 */ /* 0x000e640008001105 */
[----:B-1----:R-:W-:Y:S05]  /*3e20*/  @!P0 BRA `(.L_x_67) ;  /* 0x0000004400948947 */ /* 0x002fea0003800000 */
.L_x_66:
[----:B------:R-:W-:Y:S01]  /*3e30*/  UISETP.NE.AND UP0, UPT, UR68, 0x1, UPT ;  /* 0x000000014400788c */ /* 0x000fe2000bf05270 */
[----:B------:R-:W-:Y:S01]  /*3e40*/  PLOP3.LUT P2, PT, PT, PT, PT, 0x80, 0x8 ;  /* 0x000000000008781c */ /* 0x000fe20003f4f070 */
[----:B------:R-:W-:Y:S01]  /*3e50*/  UIADD3 UR9, UPT, UPT, UR7, 0x1, URZ ;  /* 0x0000000107097890 */ /* 0x000fe2000fffe0ff */
[----:B------:R-:W-:Y:S01]  /*3e60*/  MOV.SPILL R3, UR77 ;  /* 0x0000004d00037c02 */ /* 0x000fe20009000f00 */
[----:B------:R-:W-:Y:S01]  /*3e70*/  UIADD3 UR70, UPT, UPT, UR5, 0x18, URZ ;  /* 0x0000001805467890 */ /* 0x000fe2000fffe0ff */
[----:B-1----:R-:W-:Y:S01]  /*3e80*/  MOV.SPILL R2, UR76 ;  /* 0x0000004c00027c02 */ /* 0x002fe20009000f00 */
[----:B------:R-:W-:Y:S01]  /*3e90*/  UISETP.NE.AND UP1, UPT, UR9, 0x3, UPT ;  /* 0x000000030900788c */ /* 0x000fe2000bf25270 */
[----:B------:R-:W-:Y:S01]  /*3ea0*/  PLOP3.LUT P0, PT, PT, PT, UP0, 0x80, 0x8 ;  /* 0x000000000008781c */ /* 0x000fe20003f0f008 */
[----:B------:R-:W-:Y:S02]  /*3eb0*/  ULEA UR6, UR7, UR74, 0xb ;  /* 0x0000004a07067291 */ /* 0x000fe4000f8e58ff */
[----:B------:R-:W-:Y:S02]  /*3ec0*/  USEL UR5, URZ, 0x1, UP1 ;  /* 0x00000001ff057887 */ /* 0x000fe40008800000 */
[----:B------:R-:W-:Y:S02]  /*3ed0*/  USEL UR9, UR9, URZ, UP1 ;  /* 0x000000ff09097287 */ /* 0x000fe40008800000 */
[----:B------:R-:W-:Y:S02]  /*3ee0*/  ULEA UR4, UR7, UR73, 0xb ;  /* 0x0000004907047291 */ /* 0x000fe4000f8e58ff */
[----:B------:R-:W-:Y:S01]  /*3ef0*/  @UP0 ULEA UR7, UR9, UR71, 0x3 ;  /* 0x0000004709070291 */ /* 0x000fe2000f8e18ff */
[----:B------:R-:W-:Y:S01]  /*3f00*/  LOP3.LUT R8, R8, UR5, RZ, 0x3c, !PT ;  /* 0x0000000508087c12 */ /* 0x000fe2000f8e3cff */
[----:B------:R-:W-:Y:S02]  /*3f10*/  UIADD3 UR22, UPT, UPT, UR6, 0x2, URZ ;  /* 0x0000000206167890 */ /* 0x000fe4000fffe0ff */
[----:B------:R-:W-:Y:S01]  /*3f20*/  UIADD3 UR18, UPT, UPT, UR4, 0x2, URZ ;  /* 0x0000000204127890 */ /* 0x000fe2000fffe0ff */
[----:B------:R-:W-:Y:S01]  /*3f30*/  @P0 SHF.L.U32 R0, R8, 0x1f, RZ ;  /* 0x0000001f08000819 */ /* 0x000fe200000006ff */
[----:B------:R-:W-:Y:S02]  /*3f40*/  UIADD3 UR14, UPT, UPT, UR6, 0x4, URZ ;  /* 0x00000004060e7890 */ /* 0x000fe4000fffe0ff */
[----:B------:R-:W-:Y:S01]  /*3f50*/  UIADD3 UR12, UPT, UPT, UR4, 0x4, URZ ;  /* 0x00000004040c7890 */ /* 0x000fe2000fffe0ff */
[----:B------:R2:W3:Y:S01]  /*3f60*/  @P0 SYNCS.PHASECHK.TRANS64.TRYWAIT P2, [UR7], R0 ;  /* 0x00000000ff0005a7 */ /* 0x0004e20008041107 */
[----:B------:R-:W-:Y:S02]  /*3f70*/  UIADD3 UR66, UPT, UPT, UR6, 0x6, URZ ;  /* 0x0000000606427890 */ /* 0x000fe4000fffe0ff */
        /* <DEDUP_REMOVED lines=24> */
[----:B------:R-:W-:Y:S01]  /*4100*/  UIADD3 UR68, UPT, UPT, UR68, -0x1, URZ ;  /* 0xffffffff44447890 */ /* 0x000fe2000fffe0ff */
[----:B------:R-:W-:Y:S01]  /*4110*/  UMOV UR7, 0x40004040 ;  /* 0x4000404000077882 */ /* 0x000fe20000000000 */
[----:B------:R-:W-:Y:S01]  /*4120*/  UMOV UR76, 0x0 ;  /* 0x00000000004c7882 */ /* 0x000fe20000000000 */
[----:B------:R-:W-:Y:S01]  /*4130*/  UMOV UR77, 0x4100910 ;  /* 0x04100910004d7882 */ /* 0x000fe20000000000 */
[----:B------:R-:W-:Y:S01]  /*4140*/  UMOV UR5, 0x40004040 ;  /* 0x4000404000057882 */ /* 0x000fe20000000000 */
[----:B------:R-:W-:Y:S01]  /*4150*/  UMOV UR23, 0x40004040 ;  /* 0x4000404000177882 */ /* 0x000fe20000000000 */
[----:B------:R1:W-:Y:S01]  /*4160*/  UTCHMMA gdesc[UR4], gdesc[UR6], tmem[UR8], tmem[UR76], idesc[UR77], UP2 ;  /* 0x00ff4c06040075ea */ /* 0x0003e20009000008 */
[----:B------:R-:W-:Y:S01]  /*4170*/  UPLOP3.LUT UP2, UPT, UPT, UPT, UPT, 0x80, 0x8 ;  /* 0x000000000008789c */ /* 0x000fe20003f4f070 */
[----:B------:R-:W-:Y:S01]  /*4180*/  UMOV UR19, 0x40004040 ;  /* 0x4000404000137882 */ /* 0x000fe20000000000 */
[----:B------:R-:W-:Y:S01]  /*4190*/  UMOV UR15, 0x40004040 ;  /* 0x40004040000f7882 */ /* 0x000fe20000000000 */
[----:B------:R4:W-:Y:S01]  /*41a0*/  UTCHMMA gdesc[UR18], gdesc[UR22], tmem[UR8], tmem[UR76], idesc[UR77], UPT ;  /* 0x00ff4c16120075ea */ /* 0x0009e2000b800008 */
[----:B------:R-:W-:Y:S01]  /*41b0*/  UMOV UR13, 0x40004040 ;  /* 0x40004040000d7882 */ /* 0x000fe20000000000 */
        /* <DEDUP_REMOVED lines=18> */
[----:B-1----:R-:W-:Y:S01]  /*42e0*/  UIADD3 UR4, UPT, UPT, UR4, 0x606, URZ ;  /* 0x0000060604047890 */ /* 0x002fe2000fffe0ff */
[----:B------:R-:W-:Y:S01]  /*42f0*/  UMOV UR6, 0x0 ;  /* 0x0000000000067882 */ /* 0x000fe20000000000 */
[----:B------:R-:W-:Y:S01]  /*4300*/  UMOV UR7, 0x4100910 ;  /* 0x0410091000077882 */ /* 0x000fe20000000000 */
[----:B------:R-:W-:Y:S01]  /*4310*/  UMOV UR31, 0x40004040 ;  /* 0x40004040001f7882 */ /* 0x000fe20000000000 */
[----:B----4-:R-:W-:Y:S01]  /*4320*/  UMOV UR22, 0x0 ;  /* 0x0000000000167882 */ /* 0x010fe20000000000 */
[----:B------:R-:W-:Y:S01]  /*4330*/  UMOV UR23, 0x4100910 ;  /* 0x0410091000177882 */ /* 0x000fe20000000000 */
[----:B------:R-:W-:Y:S01]  /*4340*/  R2UR.FILL UR77, R3 ;  /* 0x00000000034d72ca */ /* 0x000fe200004e0000 */
[----:B------:R1:W-:Y:S01]  /*4350*/  UTCHMMA gdesc[UR12], gdesc[UR14], tmem[UR8], tmem[UR22], idesc[UR23], UPT ;  /* 0x00ff160e0c0075ea */ /* 0x0003e2000b800008 */
[----:B------:R-:W-:Y:S01]  /*4360*/  R2UR.FILL UR76, R2 ;  /* 0x00000000024c72ca */ /* 0x000fe200004e0000 */
[----:B------:R-:W-:Y:S01]  /*4370*/  UTCHMMA gdesc[UR64], gdesc[UR66], tmem[UR8], tmem[UR22], idesc[UR23], UPT ;  /* 0x00ff1642400075ea */ /* 0x000fe2000b800008 */
[----:B------:R-:W-:Y:S01]  /*4380*/  UTCHMMA gdesc[UR60], gdesc[UR62], tmem[UR8], tmem[UR22], idesc[UR23], UPT ;  /* 0x00ff163e3c0075ea */ /* 0x000fe2000b800008 */
[----:B------:R-:W-:Y:S01]  /*4390*/  UMOV UR18, 0x0 ;  /* 0x0000000000127882 */ /* 0x000fe20000000000 */
[----:B------:R-:W-:Y:S01]  /*43a0*/  UMOV UR19, 0x4100910 ;  /* 0x0410091000137882 */ /* 0x000fe20000000000 */
[----:B------:R-:W-:Y:S01]  /*43b0*/  UMOV UR29, 0x40004040 ;  /* 0x40004040001d7882 */ /* 0x000fe20000000000 */
[----:B------:R-:W-:Y:S01]  /*43c0*/  UTCHMMA gdesc[UR56], gdesc[UR58], tmem[UR8], tmem[UR18], idesc[UR19], UPT ;  /* 0x00ff123a380075ea */ /* 0x000fe2000b800008 */
[----:B------:R-:W-:Y:S01]  /*43d0*/  UTCHMMA gdesc[UR52], gdesc[UR54], tmem[UR8], tmem[UR18], idesc[UR19], UPT ;  /* 0x00ff1236340075ea */ /* 0x000fe2000b800008 */
[----:B------:R-:W-:Y:S01]  /*43e0*/  UTCHMMA gdesc[UR48], gdesc[UR50], tmem[UR8], tmem[UR18], idesc[UR19], UPT ;  /* 0x00ff1232300075ea */ /* 0x000fe2000b800008 */
[----:B------:R-:W-:Y:S01]  /*43f0*/  UTCHMMA gdesc[UR44], gdesc[UR46], tmem[UR8], tmem[UR6], idesc[UR7], UPT ;  /* 0x00ff062e2c0075ea */ /* 0x000fe2000b800008 */
[----:B------:R-:W-:Y:S01]  /*4400*/  UMOV UR27, 0x40004040 ;  /* 0x40004040001b7882 */ /* 0x000fe20000000000 */
[----:B------:R-:W-:Y:S01]  /*4410*/  UMOV UR25, 0x40004040 ;  /* 0x4000404000197882 */ /* 0x000fe20000000000 */
[----:B------:R-:W-:Y:S01]  /*4420*/  UMOV UR21, 0x40004040 ;  /* 0x4000404000157882 */ /* 0x000fe20000000000 */
[----:B------:R-:W-:Y:S01]  /*4430*/  UMOV UR17, 0x40004040 ;  /* 0x4000404000117882 */ /* 0x000fe20000000000 */
[----:B------:R-:W-:Y:S01]  /*4440*/  UMOV UR11, 0x40004040 ;  /* 0x40004040000b7882 */ /* 0x000fe20000000000 */
[----:B-1----:R-:W-:Y:S01]  /*4450*/  UMOV UR12, 0x0 ;  /* 0x00000000000c7882 */ /* 0x002fe20000000000 */
[----:B------:R-:W-:Y:S01]  /*4460*/  UMOV UR13, 0x4100910 ;  /* 0x04100910000d7882 */ /* 0x000fe20000000000 */
[----:B------:R-:W-:Y:S01]  /*4470*/  UMOV UR14, 0x0 ;  /* 0x00000000000e7882 */ /* 0x000fe20000000000 */
[----:B------:R-:W-:Y:S01]  /*4480*/  UTCHMMA gdesc[UR40], gdesc[UR42], tmem[UR8], tmem[UR12], idesc[UR13], UPT ;  /* 0x00ff0c2a280075ea */ /* 0x000fe2000b800008 */
[----:B------:R-:W-:Y:S01]  /*4490*/  UTCHMMA gdesc[UR36], gdesc[UR38], tmem[UR8], tmem[UR6], idesc[UR7], UPT ;  /* 0x00ff0626240075ea */ /* 0x000fe2000b800008 */
[----:B------:R-:W-:Y:S01]  /*44a0*/  UMOV UR15, 0x4100910 ;  /* 0x04100910000f7882 */ /* 0x000fe20000000000 */
[----:B------:R-:W-:Y:S01]  /*44b0*/  UTCHMMA gdesc[UR32], gdesc[UR34], tmem[UR8], tmem[UR18], idesc[UR19], UPT ;  /* 0x00ff1222200075ea */ /* 0x000fe2000b800008 */
[----:B------:R-:W-:Y:S01]  /*44c0*/  UTCHMMA gdesc[UR28], gdesc[UR30], tmem[UR8], tmem[UR14], idesc[UR15], UPT ;  /* 0x00ff0e1e1c0075ea */ /* 0x000fe2000b800008 */
[----:B------:R-:W-:Y:S01]  /*44d0*/  UTCHMMA gdesc[UR24], gdesc[UR26], tmem[UR8], tmem[UR12], idesc[UR13], UPT ;  /* 0x00ff0c1a180075ea */ /* 0x000fe2000b800008 */
[----:B------:R1:W-:Y:S01]  /*44e0*/  UTCHMMA gdesc[UR16], gdesc[UR20], tmem[UR8], tmem[UR6], idesc[UR7], UPT ;  /* 0x00ff0614100075ea */ /* 0x0003e2000b800008 */
[----:B------:R2:W-:Y:S01]  /*44f0*/  UTCHMMA gdesc[UR4], gdesc[UR10], tmem[UR8], tmem[UR76], idesc[UR77], UPT ;  /* 0x00ff4c0a040075ea */ /* 0x0005e2000b800008 */
[----:B------:R2:W-:Y:S01]  /*4500*/  UTCBAR.MULTICAST [UR70], URZ, UR72 ;  /* 0x000000ff460073e9 */ /* 0x0005e20008000848 */
[----:B-1----:R-:W-:Y:S01]  /*4510*/  UMOV UR7, UR9 ;  /* 0x0000000900077c82 */ /* 0x002fe20008000000 */
[----:B---3--:R-:W-:Y:S05]  /*4520*/  BRA.U UP3, `(.L_x_68) ;  /* 0xfffffff903247547 */ /* 0x008fea000b83ffff */
.L_x_65:
[----:B--2---:R-:W-:Y:S02]  /*4530*/  R2UR UR4, R13 ;  /* 0x000000000d0472ca */ /* 0x004fe400000e0000 */
[----:B------:R-:W-:-:S04]  /*4540*/  ISETP.NE.AND P0, PT, R10, 0x2, PT ;  /* 0x000000020a00780c */ /* 0x000fc80003f05270 */
[----:B-1----:R-:W-:Y:S02]  /*4550*/  SEL R0, RZ, 0x1, P0 ;  /* 0x00000001ff007807 */ /* 0x002fe40000000000 */
[----:B------:R-:W-:Y:S02]  /*4560*/  SEL R10, R10, RZ, P0 ;  /* 0x000000ff0a0a7207 */ /* 0x000fe40000000000 */
[----:B------:R-:W-:-:S03]  /*4570*/  LOP3.LUT R9, R9, R0, RZ, 0x3c, !PT ;  /* 0x0000000009097212 */ /* 0x000fc600078e3cff */
[----:B------:R-:W-:Y:S02]  /*4580*/  UIADD3 UR5, UPT, UPT, UR4, 0x90, URZ ;  /* 0x0000009004057890 */ /* 0x000fe4000fffe0ff */
[----:B------:R-:W-:-:S04]  /*4590*/  UIADD3 UR4, UPT, UPT, UR75, 0x1, URZ ;  /* 0x000000014b047890 */ /* 0x000fc8000fffe0ff */
[----:B------:R-:W-:-:S03]  /*45a0*/  UISETP.NE.AND UP0, UPT, UR4, 0x4, UPT ;  /* 0x000000040400788c */ /* 0x000fc6000bf05270 */
[----:B------:R1:W-:Y:S01]  /*45b0*/  UTCBAR [UR5], URZ ;  /* 0x000000ff050073e9 */ /* 0x0003e200080000ff */
[----:B------:R-:W-:Y:S02]  /*45c0*/  USEL UR6, URZ, 0x1, UP0 ;  /* 0x00000001ff067887 */ /* 0x000fe40008000000 */
[----:B------:R-:W-:-:S04]  /*45d0*/  USEL UR75, UR4, URZ, UP0 ;  /* 0x000000ff044b7287 */ /* 0x000fc80008000000 */
[----:B------:R-:W-:Y:S01]  /*45e0*/  LOP3.LUT R11, R11, UR6, RZ, 0x3c, !PT ;  /* 0x000000060b0b7c12 */ /* 0x000fe2000f8e3cff */
[----:B------:R-:W-:Y:S07]  /*45f0*/  @P1 BRA `(.L_x_69) ;  /* 0xfffffff400501947 */ /* 0x000fee000383ffff */
[----:B------:R-:W2:Y:S01]  /*4600*/  S2UR UR8, SR_CgaCtaId ;  /* 0x00000000000879c3 */ /* 0x000ea20000008800 */
[----:B------:R-:W-:Y:S01]  /*4610*/  ELECT P0, URZ, PT ;  /* 0x0000000000ff782f */ /* 0x000fe20003800000 */
[----:B------:R-:W-:Y:S01]  /*4620*/  IMAD.MOV.U32 R0, RZ, RZ, 0x1 ;  /* 0x00000001ff007424 */ /* 0x000fe200078e00ff */
[----:B------:R-:W-:Y:S01]  /*4630*/  UIADD3 UR71, UPT, UPT, UR71, 0xb0, URZ ;  /* 0x000000b047477890 */ /* 0x000fe2000fffe0ff */
[----:B------:R-:W-:Y:S01]  /*4640*/  SHF.L.U32 R2, R11, 0x1f, RZ ;  /* 0x0000001f0b027819 */ /* 0x000fe200000006ff */
[----:B------:R-:W-:-:S03]  /*4650*/  UMOV UR4, 0x40 ;  /* 0x0000004000047882 */ /* 0x000fc60000000000 */
[----:B------:R-:W-:Y:S01]  /*4660*/  UVIRTCOUNT.DEALLOC.SMPOOL 0x80 ;  /* 0x000000800000784c */ /* 0x000fe20000000000 */
[----:B--2---:R-:W-:Y:S02]  /*4670*/  ULEA UR8, UR8, UR4, 0x18 ;  /* 0x0000000408087291 */ /* 0x004fe4000f8ec0ff */
[----:B------:R-:W-:-:S07]  /*4680*/  ULEA UR4, UR75, UR71, 0x3 ;  /* 0x000000474b047291 */ /* 0x000fce000f8e18ff */
[----:B------:R2:W-:Y:S02]  /*4690*/  @P0 STS.U8 [UR8+0x1c], R0 ;  /* 0x00001c00ff000988 */ /* 0x0005e40008000008 */
[----:B------:R-:W3:Y:S02]  /*46a0*/  SYNCS.PHASECHK.TRANS64.TRYWAIT P0, [UR4], R2 ;  /* 0x00000002ff0075a7 */ /* 0x000ee40008001104 */
[----:B--23--:R-:W-:Y:S05]  /*46b0*/  @!P0 BRA `(.L_x_70) ;  /* 0x0000003c00888947 */ /* 0x00cfea0003800000 */
.L_x_143:
[----:B------:R-:W-:-:S04]  /*46c0*/  UIADD3 UR4, UPT, UPT, UR75, 0x1, URZ ;  /* 0x000000014b047890 */ /* 0x000fc8000fffe0ff */
[----:B------:R-:W-:-:S04]  /*46d0*/  UISETP.NE.AND UP0, UPT, UR4, 0x4, UPT ;  /* 0x000000040400788c */ /* 0x000fc8000bf05270 */
[----:B------:R-:W-:Y:S02]  /*46e0*/  USEL UR6, URZ, 0x1, UP0 ;  /* 0x00000001ff067887 */ /* 0x000fe40008000000 */
[----:B------:R-:W-:-:S04]  /*46f0*/  USEL UR4, UR4, URZ, UP0 ;  /* 0x000000ff04047287 */ /* 0x000fc80008000000 */
[----:B-1----:R-:W-:Y:S01]  /*4700*/  ULEA UR5, UR4, UR71, 0x3 ;  /* 0x0000004704057291 */ /* 0x002fe2000f8e18ff */
[----:B--2---:R-:W-:-:S04]  /*4710*/  LOP3.LUT R2, R11, UR6, RZ, 0x3c, !PT ;  /* 0x000000060b027c12 */ /* 0x004fc8000f8e3cff */
[----:B------:R-:W-:-:S04]  /*4720*/  SHF.L.U32 R3, R2, 0x1f, RZ ;  /* 0x0000001f02037819 */ /* 0x000fc800000006ff */
[----:B------:R-:W1:Y:S02]  /*4730*/  SYNCS.PHASECHK.TRANS64.TRYWAIT P0, [UR5], R3 ;  /* 0x00000003ff0075a7 */ /* 0x000e640008001105 */
[----:B-1----:R-:W-:Y:S05]  /*4740*/  @!P0 BRA `(.L_x_71) ;  /* 0x0000003c007c8947 */ /* 0x002fea0003800000 */
.L_x_145:
        /* <DEDUP_REMOVED lines=9> */
.L_x_147:
[----:B------:R-:W-:-:S04]  /*47e0*/  UIADD3 UR4, UPT, UPT, UR4, 0x1, URZ ;  /* 0x0000000104047890 */ /* 0x000fc8000fffe0ff */
[----:B------:R-:W-:-:S04]  /*47f0*/  UISETP.NE.AND UP0, UPT, UR4, 0x4, UPT ;  /* 0x000000040400788c */ /* 0x000fc8000bf05270 */
[----:B------:R-:W-:Y:S02]  /*4800*/  USEL UR5, URZ, 0x1, UP0 ;  /* 0x00000001ff057887 */ /* 0x000fe40008000000 */
[----:B------:R-:W-:-:S04]  /*4810*/  USEL UR4, UR4, URZ, UP0 ;  /* 0x000000ff04047287 */ /* 0x000fc80008000000 */
[----:B------:R-:W-:Y:S01]  /*4820*/  ULEA UR4, UR4, UR71, 0x3 ;  /* 0x0000004704047291 */ /* 0x000fe2000f8e18ff */
[----:B------:R-:W-:-:S04]  /*4830*/  LOP3.LUT R2, R2, UR5, RZ, 0x3c, !PT ;  /* 0x0000000502027c12 */ /* 0x000fc8000f8e3cff */
[----:B------:R-:W-:-:S04]  /*4840*/  SHF.L.U32 R2, R2, 0x1f, RZ ;  /* 0x0000001f02027819 */ /* 0x000fc800000006ff */
[----:B------:R-:W2:Y:S02]  /*4850*/  SYNCS.PHASECHK.TRANS64.TRYWAIT P0, [UR4], R2 ;  /* 0x00000002ff0075a7 */ /* 0x000ea40008001104 */
[----:B--2---:R-:W-:Y:S05]  /*4860*/  @!P0 BRA `(.L_x_73) ;  /* 0x0000003c00648947 */ /* 0x004fea0003800000 */
.L_x_149:
[----:B------:R-:W-:Y:S01]  /*4870*/  NOP ;  /* 0x0000000000007918 */ /* 0x000fe20000000000 */
[----:B-1----:R-:W1:Y:S01]  /*4880*/  LDS R0, [UR8+0x14] ;  /* 0x00001408ff007984 */ /* 0x002e620008000800 */
[----:B------:R-:W-:Y:S01]  /*4890*/  R2UR UR4, R15 ;  /* 0x000000000f0472ca */ /* 0x000fe200000e0000 */
[----:B------:R-:W-:Y:S01]  /*48a0*/  UMOV UR5, 0xffff ;  /* 0x0000ffff00057882 */ /* 0x000fe20000000000 */
[----:B------:R-:W-:-:S11]  /*48b0*/  UMOV UR6, 0x1 ;  /* 0x0000000100067882 */ /* 0x000fd60000000000 */
[----:B------:R-:W-:-:S04]  /*48c0*/  ULOP3.LUT UR4, UR4, 0xffff, URZ, 0xc0, !UPT ;  /* 0x0000ffff04047892 */ /* 0x000fc8000f8ec0ff */
[----:B------:R-:W-:-:S04]  /*48d0*/  USHF.R.U32.HI UR4, URZ, 0x5, UR4 ;  /* 0x00000005ff047899 */ /* 0x000fc80008011604 */
[----:B------:R-:W-:Y:S02]  /*48e0*/  USHF.L.U32 UR5, UR5, UR4, URZ ;  /* 0x0000000405057299 */ /* 0x000fe400080006ff */
[----:B------:R-:W-:-:S04]  /*48f0*/  USHF.L.U32 UR4, UR6, UR4, URZ ;  /* 0x0000000406047299 */ /* 0x000fc800080006ff */
[----:B-1----:R-:W-:-:S04]  /*4900*/  LOP3.LUT R0, R0, UR5, RZ, 0xc0, !PT ;  /* 0x0000000500007c12 */ /* 0x002fc8000f8ec0ff */
[----:B------:R-:W-:-:S13]  /*4910*/  ISETP.NE.AND P0, PT, R0, UR5, PT ;  /* 0x0000000500007c0c */ /* 0x000fda000bf05270 */
[----:B------:R-:W-:Y:S05]  /*4920*/  @P0 BRA `(.L_x_74) ;  /* 0x0000000000580947 */ /* 0x000fea0003800000 */
[----:B------:R-:W1:Y:S02]  /*4930*/  LDS R0, [UR8+0x18] ;  /* 0x00001808ff007984 */ /* 0x000e640008000800 */
[----:B-1----:R-:W-:-:S04]  /*4940*/  LOP3.LUT R0, R0, UR4, RZ, 0xc0, !PT ;  /* 0x0000000400007c12 */ /* 0x002fc8000f8ec0ff */
[----:B------:R-:W-:-:S13]  /*4950*/  ISETP.NE.AND P0, PT, R0, UR4, PT ;  /* 0x0000000400007c0c */ /* 0x000fda000bf05270 */
[----:B------:R-:W-:Y:S05]  /*4960*/  @P0 BRA `(.L_x_75) ;  /* 0x00000000003c0947 */ /* 0x000fea0003800000 */
[----:B------:R-:W1:Y:S01]  /*4970*/  S2R R2, SR_LANEID ;  /* 0x0000000000027919 */ /* 0x000e620000000000 */
[----:B------:R-:W-:-:S06]  /*4980*/  ULOP3.LUT UR5, URZ, UR5, URZ, 0x33, !UPT ;  /* 0x00000005ff057292 */ /* 0x000fcc000f8e33ff */
[----:B------:R-:W-:-:S04]  /*4990*/  IMAD.U32 R0, RZ, RZ, UR5 ;  /* 0x00000005ff007e24 */ /* 0x000fc8000f8e00ff */
[----:B------:R2:W3:Y:S02]  /*49a0*/  REDUX UR7, R0 ;  /* 0x00000000000773c4 */ /* 0x0004e40000000000 */
[----:B------:R4:W-:Y:S01]  /*49b0*/  UTCATOMSWS.AND URZ, UR5 ;  /* 0x0000000500ff79e3 */ /* 0x0009e20008000000 */
[----:B--2---:R-:W-:Y:S01]  /*49c0*/  LOP3.LUT R0, RZ, UR4, RZ, 0x33, !PT ;  /* 0x00000004ff007c12 */ /* 0x004fe2000f8e33ff */
[----:B------:R-:W-:Y:S02]  /*49d0*/  VOTEU.ANY UR4, UPT, PT ;  /* 0x0000000000047886 */ /* 0x000fe400038e0100 */
[----:B------:R-:W-:Y:S02]  /*49e0*/  UFLO.U32 UR4, UR4 ;  /* 0x00000004000472bd */ /* 0x000fe400080e0000 */
[----:B------:R-:W2:Y:S04]  /*49f0*/  REDUX UR6, R0 ;  /* 0x00000000000673c4 */ /* 0x000ea80000000000 */
[----:B-1----:R-:W-:-:S02]  /*4a00*/  ISETP.EQ.U32.AND P0, PT, R2, UR4, PT ;  /* 0x0000000402007c0c */ /* 0x002fc4000bf02070 */
[----:B---3--:R-:W-:-:S11]  /*4a10*/  MOV R2, UR7 ;  /* 0x0000000700027c02 */ /* 0x008fd60008000f00 */
[----:B------:R4:W-:Y:S01]  /*4a20*/  @P0 ATOMS.AND RZ, [UR8+0x14], R2 ;  /* 0x00001402ffff098c */ /* 0x0009e2000a800008 */
[----:B--2---:R-:W-:-:S05]  /*4a30*/  IMAD.U32 R0, RZ, RZ, UR6 ;  /* 0x00000006ff007e24 */ /* 0x004fca000f8e00ff */
[----:B------:R4:W-:Y:S01]  /*4a40*/  @P0 ATOMS.AND RZ, [UR8+0x18], R0 ;  /* 0x00001800ffff098c */ /* 0x0009e2000a800008 */
[----:B------:R-:W-:Y:S05]  /*4a50*/  BRA `(.L_x_76) ;  /* 0x0000000000147947 */ /* 0x000fea0003800000 */
.L_x_75:
[----:B------:R-:W-:Y:S02]  /*4a60*/  MOV R2, 0x4a80 ;  /* 0x00004a8000027802 */ /* 0x000fe40000000f00 */
[----:B-----5:R-:W-:Y:S05]  /*4a70*/  CALL.REL.NOINC `($__internal_0_$__cuda_sm10x_tcgen05_guardrail_trap_col_being_dealloced_not_returned_by_alloc) ;  /* 0x0000003c00d47944 */ /* 0x020fea0003c00000 */
[----:B------:R-:W-:Y:S05]  /*4a80*/  BRA `(.L_x_76) ;  /* 0x0000000000087947 */ /* 0x000fea0003800000 */
.L_x_74:
[----:B------:R-:W-:Y:S02]  /*4a90*/  MOV R2, 0x4ab0 ;  /* 0x00004ab000027802 */ /* 0x000fe40000000f00 */
[----:B-----5:R-:W-:Y:S05]  /*4aa0*/  CALL.REL.NOINC `($__internal_2_$__cuda_sm10x_tcgen05_guardrail_trap_unallocated_columns_being_dealloced) ;  /* 0x0000003c00e07944 */ /* 0x020fea0003c00000 */
.L_x_76:
[----:B------:R-:W-:Y:S01]  /*4ab0*/  NOP ;  /* 0x0000000000007918 */ /* 0x000fe20000000000 */
[----:B----4-:R-:W-:Y:S05]  /*4ac0*/  EXIT ;  /* 0x000000000000794d */ /* 0x010fea0003800000 */
.L_x_58:
[----:B------:R-:W-:-:S09]  /*4ad0*/  UISETP.NE.OR UP0, UPT, UR22, 0x3, !UP3 ;  /* 0x000000031600788c */ /* 0x000fd2000df05670 */
[----:B------:R-:W-:Y:S05]  /*4ae0*/  BRA.U UP0, `(.L_x_77) ;  /* 0x0000000d00f07547 */ /* 0x000fea000b800000 */
[----:B------:R-:W1:Y:S01]  /*4af0*/  LDCU UR33, c[0x0][0x370] ;  /* 0x00006e00ff2177ac */ /* 0x000e620008000800 */
[----:B------:R-:W2:Y:S01]  /*4b00*/  LDC.64 R16, c[0x0][0x348] ;  /* 0x0000d200ff107b82 */ /* 0x000ea20000000a00 */
[----:B------:R-:W-:Y:S02]  /*4b10*/  HFMA2 R13, -RZ, RZ, 0, 0 ;  /* 0x00000000ff0d7431 */ /* 0x000fe400000001ff */
[----:B------:R-:W-:Y:S01]  /*4b20*/  IMAD.MOV.U32 R15, RZ, RZ, 0x1 ;  /* 0x00000001ff0f7424 */ /* 0x000fe200078e00ff */
[----:B------:R-:W1:Y:S01]  /*4b30*/  LDCU.128 UR28, c[0x0][0xb10] ;  /* 0x00016200ff1c77ac */ /* 0x000e620008000c00 */
[----:B------:R-:W-:Y:S01]  /*4b40*/  IMAD.MOV.U32 R14, RZ, RZ, RZ ;  /* 0x000000ffff0e7224 */ /* 0x000fe200078e00ff */
[----:B------:R-:W-:Y:S01]  /*4b50*/  MOV R7, 0x2000 ;  /* 0x0000200000077802 */ /* 0x000fe20000000f00 */
[----:B------:R-:W3:Y:S01]  /*4b60*/  LDCU UR32, c[0x0][0x374] ;  /* 0x00006e80ff2077ac */ /* 0x000ee20008000800 */
[----:B------:R-:W4:Y:S01]  /*4b70*/  LDC.64 R2, c[0x0][0x888] ;  /* 0x00022200ff027b82 */ /* 0x000f220000000a00 */
[----:B------:R-:W3:Y:S01]  /*4b80*/  LDCU UR15, c[0x0][0xb0c] ;  /* 0x00016180ff0f77ac */ /* 0x000ee20008000800 */
[----:B------:R-:W3:Y:S06]  /*4b90*/  LDCU UR36, c[0x0][0xb20] ;  /* 0x00016400ff2477ac */ /* 0x000eec0008000800 */
[----:B------:R-:W2:Y:S01]  /*4ba0*/  LDC.64 R4, c[0x0][0x890] ;  /* 0x00022400ff047b82 */ /* 0x000ea20000000a00 */
[----:B------:R-:W3:Y:S01]  /*4bb0*/  LDCU UR4, c[0x0][0xb30] ;  /* 0x00016600ff0477ac */ /* 0x000ee20008000800 */
[----:B-1----:R-:W-:-:S02]  /*4bc0*/  UIMAD.WIDE.U32 UR6, UR33, UR28, URZ ;  /* 0x0000001c210672a5 */ /* 0x002fc4000f8e00ff */
[----:B---3--:R-:W-:Y:S01]  /*4bd0*/  UIMAD.WIDE.U32 UR8, UR32, UR31, URZ ;  /* 0x0000001f200872a5 */ /* 0x008fe2000f8e00ff */
[----:B------:R-:W-:Y:S01]  /*4be0*/  UMOV UR24, 0x400 ;  /* 0x0000040000187882 */ /* 0x000fe20000000000 */
[----:B------:R-:W-:-:S03]  /*4bf0*/  UPLOP3.LUT UP3, UPT, UPT, UPT, UPT, 0x40, 0x4 ;  /* 0x000000000004789c */ /* 0x000fc60003f6e870 */
[----:B------:R-:W-:Y:S01]  /*4c00*/  UMOV UR6, UR7 ;  /* 0x0000000700067c82 */ /* 0x000fe20008000000 */
[----:B------:R-:W-:Y:S01]  /*4c10*/  UISETP.GE.AND UP0, UPT, UR39, 0x1, UPT ;  /* 0x000000012700788c */ /* 0x000fe2000bf06270 */
[----:B------:R-:W-:Y:S01]  /*4c20*/  UMOV UR34, UR9 ;  /* 0x0000000900227c82 */ /* 0x000fe20008000000 */
[----:B------:R-:W-:Y:S01]  /*4c30*/  UISETP.NE.AND UP4, UPT, UR39, 0x1, UPT ;  /* 0x000000012700788c */ /* 0x000fe2000bf85270 */
[----:B------:R-:W1:Y:S01]  /*4c40*/  LDCU.64 UR16, c[0x0][0xb28] ;  /* 0x00016500ff1077ac */ /* 0x000e620008000a00 */
[----:B------:R-:W-:Y:S02]  /*4c50*/  ULEA UR24, UR63, UR24, 0x18 ;  /* 0x000000183f187291 */ /* 0x000fe4000f8ec0ff */
[----:B------:R-:W-:Y:S02]  /*4c60*/  UISETP.NE.AND UP6, UPT, UR15, 0x1, UPT ;  /* 0x000000010f00788c */ /* 0x000fe4000bfc5270 */
[----:B------:R-:W-:Y:S02]  /*4c70*/  UISETP.NE.AND UP5, UPT, UR30, 0x1, UPT ;  /* 0x000000011e00788c */ /* 0x000fe4000bfa5270 */
[----:B------:R-:W-:-:S02]  /*4c80*/  USHF.R.U32.HI UR35, URZ, UR29, UR6 ;  /* 0x0000001dff237299 */ /* 0x000fc40008011606 */
[----:B------:R-:W-:Y:S02]  /*4c90*/  USHF.R.U32.HI UR34, URZ, UR36, UR34 ;  /* 0x00000024ff227299 */ /* 0x000fe40008011622 */
[----:B------:R-:W-:Y:S01]  /*4ca0*/  UISETP.NE.AND UP2, UPT, UR4, 0x1, UPT ;  /* 0x000000010400788c */ /* 0x000fe2000bf45270 */
[----:B------:R-:W-:-:S10]  /*4cb0*/  UMOV UR12, URZ ;  /* 0x000000ff000c7c82 */ /* 0x000fd40008000000 */
.L_x_86:
[C---:B------:R-:W-:Y:S02]  /*4cc0*/  LEA R12, R14.reuse, UR24, 0x3 ;  /* 0x000000180e0c7c11 */ /* 0x040fe4000f8e18ff */
[----:B------:R-:W-:Y:S02]  /*4cd0*/  SHF.L.U32 R0, R13, 0x1f, RZ ;  /* 0x0000001f0d007819 */ /* 0x000fe400000006ff */
[----:B------:R-:W-:Y:S02]  /*4ce0*/  LEA R8, R14, UR24, 0x4 ;  /* 0x000000180e087c11 */ /* 0x000fe4000f8e20ff */
[----:B---3--:R-:W3:Y:S02]  /*4cf0*/  SYNCS.PHASECHK.TRANS64.TRYWAIT P0, [R12+URZ+0x70], R0 ;  /* 0x000070000c0075a7 */ /* 0x008ee400080011ff */
[----:B---3--:R-:W-:Y:S05]  /*4d00*/  @!P0 BRA `(.L_x_78) ;  /* 0x0000003800548947 */ /* 0x008fea0003800000 */
.L_x_150:
[----:B------:R-:W1:Y:S01]  /*4d10*/  LDS.128 R8, [R8+0x100] ;  /* 0x0001000008087984 */ /* 0x000e620000000c00 */
[----:B------:R-:W-:Y:S01]  /*4d20*/  UISETP.GE.AND UP0, UPT, UR39, 0x1, UPT ;  /* 0x000000012700788c */ /* 0x000fe2000bf06270 */
[----:B------:R-:W-:Y:S01]  /*4d30*/  @!PT LDS RZ, [RZ] ;  /* 0x00000000fffff984 */ /* 0x000fe20000000800 */
[----:B------:R-:W-:Y:S01]  /*4d40*/  @!PT LDS RZ, [RZ] ;  /* 0x00000000fffff984 */ /* 0x000fe20000000800 */
[----:B------:R-:W-:Y:S01]  /*4d50*/  @!PT LDS RZ, [RZ] ;  /* 0x00000000fffff984 */ /* 0x000fe20000000800 */
[----:B------:R-:W-:Y:S01]  /*4d60*/  @!PT LDS RZ, [RZ] ;  /* 0x00000000fffff984 */ /* 0x000fe20000000800 */
[----:B------:R2:W-:Y:S06]  /*4d70*/  MEMBAR.ALL.CTA ;  /* 0x0000000000007992 */ /* 0x0005ec0000008000 */
[----:B--2---:R-:W2:Y:S01]  /*4d80*/  FENCE.VIEW.ASYNC.S ;  /* 0x00000000000073c6 */ /* 0x004ea20000000000 */
[----:B-1----:R-:W-:Y:S11]  /*4d90*/  LOP3.LUT P0, RZ, R10, 0x1, RZ, 0xc0, !PT ;  /* 0x000000010aff7812 */ /* 0x002ff6000780c0ff */
[----:B------:R-:W-:Y:S02]  /*4da0*/  @!UPT UIADD3 URZ, UPT, UPT, URZ, URZ, URZ ;  /* 0x000000fffffff290 */ /* 0x000fe4000fffe0ff */
[----:B--2---:R-:W-:Y:S01]  /*4db0*/  VOTEU.ANY UP1, P0 ;  /* 0x0000000000ff7886 */ /* 0x004fe20000020100 */
[----:B------:R-:W-:Y:S11]  /*4dc0*/  PLOP3.LUT P0, PT, PT, PT, UP1, 0x80, 0x8 ;  /* 0x000000000008781c */ /* 0x000ff60003f0f018 */
[----:B------:R-:W-:Y:S02]  /*4dd0*/  @!UPT UIADD3 URZ, UPT, UPT, URZ, URZ, URZ ;  /* 0x000000fffffff290 */ /* 0x000fe4000fffe0ff */
[----:B---3--:R-:W-:Y:S02]  /*4de0*/  @P0 SHF.R.U32.HI R0, RZ, 0x10, R9 ;  /* 0x00000010ff000819 */ /* 0x008fe40000011609 */
[----:B------:R-:W-:Y:S02]  /*4df0*/  @P0 MOV R6, R8 ;  /* 0x0000000800060202 */ /* 0x000fe40000000f00 */
[----:B------:R-:W-:Y:S01]  /*4e00*/  @P0 R2UR UR4, R0 ;  /* 0x00000000000402ca */ /* 0x000fe200000e0000 */
[----:B------:R-:W-:Y:S01]  /*4e10*/  VIADD R0, R12, 0x80 ;  /* 0x000000800c007836 */ /* 0x000fe20000000000 */
[----:B------:R-:W-:Y:S02]  /*4e20*/  @P0 LOP3.LUT R8, R9, 0xffff, RZ, 0xc0, !PT ;  /* 0x0000ffff09080812 */ /* 0x000fe400078ec0ff */
[----:B------:R-:W-:Y:S02]  /*4e30*/  @P0 R2UR UR6, R6 ;  /* 0x00000000060602ca */ /* 0x000fe400000e0000 */
[----:B------:R-:W-:Y:S02]  /*4e40*/  PRMT R0, RZ, 0x654, R0 ;  /* 0x00000654ff007816 */ /* 0x000fe40000000000 */
[----:B------:R-:W-:Y:S02]  /*4e50*/  @P0 R2UR UR5, R8 ;  /* 0x00000000080502ca */ /* 0x000fe400000e0000 */
[----:B------:R1:W-:Y:S03]  /*4e60*/  SYNCS.ARRIVE.TRANS64.RED.A1T0 RZ, [R0+URZ], RZ ;  /* 0x000000ff00ff79a7 */ /* 0x0003e600081004ff */
[----:B------:R-:W-:Y:S04]  /*4e70*/  @UP1 UMOV UR26, UR4 ;  /* 0x00000004001a1c82 */ /* 0x000fe80008000000 */
[----:B------:R-:W-:Y:S04]  /*4e80*/  @UP1 UMOV UR14, UR6 ;  /* 0x00000006000e1c82 */ /* 0x000fe80008000000 */
[----:B------:R-:W-:Y:S01]  /*4e90*/  @UP1 UMOV UR13, UR5 ;  /* 0x00000005000d1c82 */ /* 0x000fe20008000000 */
[----:B------:R-:W-:Y:S05]  /*4ea0*/  BRA.U !UP0, `(.L_x_79) ;  /* 0x0000000108a47547 */ /* 0x000fea000b800000 */
[----:B------:R-:W-:Y:S02]  /*4eb0*/  UIMAD.WIDE.U32 UR8, UR13, UR31, URZ ;  /* 0x0000001f0d0872a5 */ /* 0x000fe4000f8e00ff */
[----:B------:R-:W-:Y:S02]  /*4ec0*/  UIMAD.WIDE.U32 UR10, UR14, UR28, URZ ;  /* 0x0000001c0e0a72a5 */ /* 0x000fe4000f8e00ff */
[----:B------:R-:W-:Y:S02]  /*4ed0*/  USEL UR4, UR32, UR34, !UP5 ;  /* 0x0000002220047287 */ /* 0x000fe4000e800000 */
[----:B------:R-:W-:Y:S02]  /*4ee0*/  USEL UR7, UR33, UR35, !UP6 ;  /* 0x0000002321077287 */ /* 0x000fe4000f000000 */
[----:B------:R-:W-:Y:S02]  /*4ef0*/  UIMAD.WIDE.U32 UR18, UR4, UR16, URZ ;  /* 0x00000010041272a5 */ /* 0x000fe4000f8e00ff */
[----:B------:R-:W-:Y:S01]  /*4f00*/  UIMAD.WIDE.U32 UR20, UR7, UR16, URZ ;  /* 0x00000010071472a5 */ /* 0x000fe2000f8e00ff */
[----:B------:R-:W-:Y:S02]  /*4f10*/  UMOV UR5, UR9 ;  /* 0x0000000900057c82 */ /* 0x000fe40008000000 */
[----:B------:R-:W-:Y:S03]  /*4f20*/  USHF.R.U32.HI UR6, URZ, UR36, UR5 ;  /* 0x00000024ff067299 */ /* 0x000fe60008011605 */
[----:B------:R-:W-:Y:S01]  /*4f30*/  UMOV UR5, UR11 ;  /* 0x0000000b00057c82 */ /* 0x000fe20008000000 */
[----:B------:R-:W-:Y:S02]  /*4f40*/  USEL UR6, UR13, UR6, !UP5 ;  /* 0x000000060d067287 */ /* 0x000fe4000e800000 */
[----:B------:R-:W-:Y:S02]  /*4f50*/  USHF.R.U32.HI UR8, URZ, UR29, UR5 ;  /* 0x0000001dff087299 */ /* 0x000fe40008011605 */
[----:B------:R-:W-:Y:S01]  /*4f60*/  UIMAD.WIDE.U32 UR10, UR6, UR16, URZ ;  /* 0x00000010060a72a5 */ /* 0x000fe2000f8e00ff */
[----:B------:R-:W-:Y:S02]  /*4f70*/  UMOV UR5, UR19 ;  /* 0x0000001300057c82 */ /* 0x000fe40008000000 */
[----:B------:R-:W-:Y:S03]  /*4f80*/  @UP4 USHF.R.U32.HI UR4, URZ, UR17, UR5 ;  /* 0x00000011ff044299 */ /* 0x000fe60008011605 */
[----:B------:R-:W-:Y:S01]  /*4f90*/  UMOV UR5, UR21 ;  /* 0x0000001500057c82 */ /* 0x000fe20008000000 */
[----:B------:R-:W-:Y:S02]  /*4fa0*/  UIMAD UR4, UR39, UR4, URZ ;  /* 0x00000004270472a4 */ /* 0x000fe4000f8e02ff */
[----:B------:R-:W-:Y:S02]  /*4fb0*/  @UP4 USHF.R.U32.HI UR7, URZ, UR17, UR5 ;  /* 0x00000011ff074299 */ /* 0x000fe40008011605 */
[----:B------:R-:W-:Y:S02]  /*4fc0*/  USEL UR5, UR14, UR8, !UP6 ;  /* 0x000000080e057287 */ /* 0x000fe4000f000000 */
[----:B------:R-:W-:Y:S02]  /*4fd0*/  UIMAD UR8, UR39, UR7, URZ ;  /* 0x00000007270872a4 */ /* 0x000fe4000f8e02ff */
[----:B------:R-:W-:Y:S03]  /*4fe0*/  UISETP.GE.AND UP0, UPT, UR6, UR4, UPT ;  /* 0x000000040600728c */ /* 0x000fe6000bf06270 */
[----:B------:R-:W-:Y:S01]  /*4ff0*/  UMOV UR4, UR11 ;  /* 0x0000000b00047c82 */ /* 0x000fe20008000000 */
[----:B------:R-:W-:Y:S02]  /*5000*/  UISETP.GE.OR UP0, UPT, UR5, UR8, UP0 ;  /* 0x000000080500728c */ /* 0x000fe40008706670 */
[----:B------:R-:W-:Y:S02]  /*5010*/  USHF.R.U32.HI UR4, URZ, UR17, UR4 ;  /* 0x00000011ff047299 */ /* 0x000fe40008011604 */
[----:B------:R-:W-:Y:S02]  /*5020*/  UIMAD.WIDE.U32 UR8, UR5, UR16, URZ ;  /* 0x00000010050872a5 */ /* 0x000fe4000f8e00ff */
[----:B------:R-:W-:Y:S04]  /*5030*/  USEL UR10, UR6, UR4, !UP4 ;  /* 0x00000004060a7287 */ /* 0x000fe8000e000000 */
[----:B------:R-:W-:Y:S01]  /*5040*/  UIADD3 UR11, UPT, UPT, -UR10, URZ, URZ ;  /* 0x000000ff0a0b7290 */ /* 0x000fe2000fffe1ff */
[----:B------:R-:W-:Y:S02]  /*5050*/  @!UP0 UMOV UR4, UR9 ;  /* 0x0000000900048c82 */ /* 0x000fe40008000000 */
[----:B------:R-:W-:Y:S02]  /*5060*/  @!UP0 USHF.R.U32.HI UR4, URZ, UR17, UR4 ;  /* 0x00000011ff048299 */ /* 0x000fe40008011604 */
[----:B------:R-:W-:Y:S02]  /*5070*/  UIMAD UR8, UR39, UR11, UR6 ;  /* 0x0000000b270872a4 */ /* 0x000fe4000f8e0206 */
[----:B------:R-:W-:Y:S04]  /*5080*/  @!UP0 USEL UR4, UR5, UR4, !UP4 ;  /* 0x0000000405048287 */ /* 0x000fe8000e000000 */
[----:B------:R-:W-:Y:S02]  /*5090*/  @!UP0 UIMAD UR8, UR7, UR8, UR4 ;  /* 0x00000008070882a4 */ /* 0x000fe4000f8e0204 */
[----:B------:R-:W-:Y:S02]  /*50a0*/  @!UP0 UIADD3 UR9, UPT, UPT, UR10, -UR4, URZ ;  /* 0x800000040a098290 */ /* 0x000fe4000fffe0ff */
[----:B------:R-:W-:Y:S02]  /*50b0*/  UIADD3 UR4, UPT, UPT, -UR5, URZ, URZ ;  /* 0x000000ff05047290 */ /* 0x000fe4000fffe1ff */
[----:B------:R-:W-:Y:S02]  /*50c0*/  UIADD3 UR7, UPT, UPT, -UR6, URZ, URZ ;  /* 0x000000ff06077290 */ /* 0x000fe4000fffe1ff */
[----:B------:R-:W-:Y:S02]  /*50d0*/  @!UP0 UIMAD UR6, UR9, UR39, UR5 ;  /* 0x00000027090682a4 */ /* 0x000fe4000f8e0205 */
[----:B------:R-:W-:Y:S02]  /*50e0*/  UIMAD UR14, UR15, UR4, UR14 ;  /* 0x000000040f0e72a4 */ /* 0x000fe4000f8e020e */
[----:B------:R-:W-:Y:S01]  /*50f0*/  UIMAD UR13, UR30, UR7, UR13 ;  /* 0x000000071e0d72a4 */ /* 0x000fe2000f8e020d */
[----:B------:R-:W-:Y:S02]  /*5100*/  @!UP0 UMOV UR5, UR8 ;  /* 0x0000000800058c82 */ /* 0x000fe40008000000 */
[----:B------:R-:W-:Y:S02]  /*5110*/  UIMAD UR14, UR5, UR15, UR14 ;  /* 0x0000000f050e72a4 */ /* 0x000fe4000f8e020e */
[----:B------:R-:W-:Y:S11]  /*5120*/  UIMAD UR13, UR6, UR30, UR13 ;  /* 0x0000001e060d72a4 */ /* 0x000ff6000f8e020d */
[----:B------:R-:W-:Y:S01]  /*5130*/  @!UPT UIADD3 URZ, UPT, UPT, URZ, URZ, URZ ;  /* 0x000000fffffff290 */ /* 0x000fe2000fffe0ff */
.L_x_79:
[----:B------:R-:W2:Y:S01]  /*5140*/  @!UP2 LDCU.128 UR20, c[0x0][0xb10] ;  /* 0x00016200ff14a7ac */ /* 0x000ea20008000c00 */
[C---:B------:R-:W-:Y:S02]  /*5150*/  ISETP.NE.U32.AND P1, PT, R4.reuse, RZ, PT ;  /* 0x000000ff0400720c */ /* 0x040fe40003f25070 */
[----:B------:R-:W-:Y:S02]  /*5160*/  ISETP.NE.U32.AND P0, PT, R4, RZ, PT ;  /* 0x000000ff0400720c */ /* 0x000fe40003f05070 */
[C---:B------:R-:W-:Y:S02]  /*5170*/  ISETP.NE.AND.EX P1, PT, R5.reuse, RZ, PT, P1 ;  /* 0x000000ff0500720c */ /* 0x040fe40003f25310 */
[----:B------:R-:W-:Y:S01]  /*5180*/  ISETP.NE.AND.EX P0, PT, R5, RZ, PT, P0 ;  /* 0x000000ff0500720c */ /* 0x000fe20003f05300 */
[----:B------:R-:W3:Y:S01]  /*5190*/  @!UP2 LDCU UR5, c[0x0][0xb0c] ;  /* 0x00016180ff05a7ac */ /* 0x000ee20008000800 */
[----:B------:R-:W-:Y:S02]  /*51a0*/  USHF.L.U32 UR11, UR25, 0x6, URZ ;  /* 0x00000006190b7899 */ /* 0x000fe400080006ff */
[----:B------:R-:W-:Y:S02]  /*51b0*/  USHF.L.U32 UR10, UR27, 0x6, URZ ;  /* 0x000000061b0a7899 */ /* 0x000fe400080006ff */
[----:B--2---:R-:W-:Y:S07]  /*51c0*/  UIMAD.WIDE.U32 UR6, UR14, UR20, URZ ;  /* 0x000000140e0672a5 */ /* 0x004fee000f8e00ff */
[----:B------:R-:W-:Y:S01]  /*51d0*/  @!UP2 UMOV UR4, UR7 ;  /* 0x000000070004ac82 */ /* 0x000fe20008000000 */
[----:B---3--:R-:W-:Y:S02]  /*51e0*/  @!UP2 UISETP.NE.AND UP0, UPT, UR5, 0x1, UPT ;  /* 0x000000010500a88c */ /* 0x008fe4000bf05270 */
[----:B------:R-:W-:Y:S02]  /*51f0*/  @!UP2 USHF.R.U32.HI UR4, URZ, UR21, UR4 ;  /* 0x00000015ff04a299 */ /* 0x000fe40008011604 */
[----:B------:R-:W-:Y:S02]  /*5200*/  UIMAD.WIDE.U32 UR6, UR13, UR23, URZ ;  /* 0x000000170d0672a5 */ /* 0x000fe4000f8e00ff */
[----:B------:R-:W-:Y:S02]  /*5210*/  @!UP2 USEL UR8, UR14, UR4, !UP0 ;  /* 0x000000040e08a287 */ /* 0x000fe4000c000000 */
[----:B------:R-:W-:Y:S03]  /*5220*/  @!UP2 UISETP.NE.AND UP0, UPT, UR22, 0x1, UPT ;  /* 0x000000011600a88c */ /* 0x000fe6000bf05270 */
[----:B------:R-:W-:Y:S02]  /*5230*/  @!UP2 UMOV UR6, UR7 ;  /* 0x000000070006ac82 */ /* 0x000fe40008000000 */
[----:B------:R-:W2:Y:S02]  /*5240*/  @!UP2 LDCU UR4, c[0x0][0xb20] ;  /* 0x00016400ff04a7ac */ /* 0x000ea40008000800 */
[----:B--2---:R-:W-:Y:S04]  /*5250*/  @!UP2 USHF.R.U32.HI UR6, URZ, UR4, UR6 ;  /* 0x00000004ff06a299 */ /* 0x004fe80008011606 */
[----:B------:R-:W-:Y:S04]  /*5260*/  @!UP2 USEL UR6, UR13, UR6, !UP0 ;  /* 0x000000060d06a287 */ /* 0x000fe8000c000000 */
[----:B------:R-:W-:Y:S02]  /*5270*/  @!UP2 UIADD3 UR4, UPT, UPT, -UR8, UR6, URZ ;  /* 0x000000060804a290 */ /* 0x000fe4000fffe1ff */
[----:B------:R-:W-:Y:S02]  /*5280*/  @!UP2 UIADD3 UR6, UPT, UPT, UR8, -UR6, URZ ;  /* 0x800000060806a290 */ /* 0x000fe4000fffe0ff */
[----:B------:R-:W-:Y:S02]  /*5290*/  @!UP2 UIMAD UR14, UR4, UR5, UR14 ;  /* 0x00000005040ea2a4 */ /* 0x000fe4000f8e020e */
[----:B------:R-:W-:Y:S01]  /*52a0*/  @!UP2 UIMAD UR13, UR6, UR22, UR13 ;  /* 0x00000016060da2a4 */ /* 0x000fe2000f8e020d */
[----:B------:R-:W-:Y:S11]  /*52b0*/  BRA.U UP3, `(.L_x_80) ;  /* 0x0000000103107547 */ /* 0x000ff6000b800000 */
[----:B------:R-:W-:Y:S04]  /*52c0*/  MOV R6, UR38 ;  /* 0x0000002600067c02 */ /* 0x000fe80008000f00 */
[----:B------:R-:W-:Y:S04]  /*52d0*/  SHF.L.U32 R6, R6, 0x1f, RZ ;  /* 0x0000001f06067819 */ /* 0x000fe800000006ff */
[----:B------:R-:W2:Y:S02]  /*52e0*/  SYNCS.PHASECHK.TRANS64.TRYWAIT P2, [UR24+0x68], R6 ;  /* 0x00006806ff0075a7 */ /* 0x000ea40008041118 */
[----:B--2---:R-:W-:Y:S05]  /*52f0*/  @!P2 BRA `(.L_x_81) ;  /* 0x0000003000eca947 */ /* 0x004fea0003800000 */
.L_x_80:
[----:B------:R-:W-:Y:S05]  /*5300*/  @!P1 BRA `(.L_x_82) ;  /* 0x0000000000309947 */ /* 0x000fea0003800000 */
[----:B----4-:R-:W-:Y:S01]  /*5310*/  ISETP.NE.U32.AND P1, PT, R2, RZ, PT ;  /* 0x000000ff0200720c */ /* 0x010fe20003f25070 */
[----:B------:R-:W2:Y:S01]  /*5320*/  LDCU.64 UR4, c[0x0][0x358] ;  /* 0x00006b00ff0477ac */ /* 0x000ea20008000a00 */
[----:B------:R-:W-:Y:S02]  /*5330*/  IMAD.MOV.U32 R56, RZ, RZ, 0x1 ;  /* 0x00000001ff387424 */ /* 0x000fe400078e00ff */
[----:B------:R-:W-:Y:S11]  /*5340*/  ISETP.NE.AND.EX P1, PT, R3, RZ, PT, P1 ;  /* 0x000000ff0300720c */ /* 0x000ff60003f25310 */
[----:B------:R-:W-:Y:S02]  /*5350*/  @!UPT UIADD3 URZ, UPT, UPT, URZ, URZ, URZ ;  /* 0x000000fffffff290 */ /* 0x000fe4000fffe0ff */
[----:B------:R-:W3:Y:S01]  /*5360*/  @P1 LDC.64 R8, c[0x0][0x888] ;  /* 0x00022200ff081b82 */ /* 0x000ee20000000a00 */
[----:B-1----:R-:W-:Y:S04]  /*5370*/  @P1 IMAD R0, R4, UR60, RZ ;  /* 0x0000003c04001c24 */ /* 0x002fe8000f8e02ff */
[----:B---3--:R-:W-:Y:S04]  /*5380*/  @P1 IMAD.WIDE R8, R0, 0x4, R8 ;  /* 0x0000000400081825 */ /* 0x008fe800078e0208 */
[----:B------:R-:W-:Y:S01]  /*5390*/  HFMA2 R0, -RZ, RZ, 0, 5.9604644775390625e-08 ;  /* 0x00000001ff007431 */ /* 0x000fe200000001ff */
[----:B--2--5:R2:W5:Y:S04]  /*53a0*/  @P1 LDG.E R26, desc[UR4][R8.64] ;  /* 0x00000004081a1981 */ /* 0x024568000c1e1900 */
[----:B------:R-:W-:Y:S01]  /*53b0*/  @!P1 PRMT R56, R0, 0x7610, R56 ;  /* 0x0000761000389816 */ /* 0x000fe20000000038 */
[----:B--2---:R-:W3:Y:S06]  /*53c0*/  @!P1 LDC R26, c[0x0][0x880] ;  /* 0x00022000ff1a9b82 */ /* 0x004eec0000000800 */
.L_x_82:
[----:B---3-5:R-:W-:Y:S01]  /*53d0*/  @!P0 FSETP.EQ.AND P1, PT, R26, RZ, PT ;  /* 0x000000ff1a00820b */ /* 0x028fe20003f22000 */
[----:B------:R-:W-:Y:S01]  /*53e0*/  @!UPT UIADD3 URZ, UPT, UPT, URZ, URZ, URZ ;  /* 0x000000fffffff290 */ /* 0x000fe2000fffe0ff */
[----:B------:R-:W-:Y:S11]  /*53f0*/  @!P0 BRA `(.L_x_83) ;  /* 0x0000000000188947 */ /* 0x000ff60003800000 */
[----:B------:R-:W-:Y:S02]  /*5400*/  LOP3.LUT P0, RZ, R56, 0xff, RZ, 0xc0, !PT ;  /* 0x000000ff38ff7812 */ /* 0x000fe4000780c0ff */
[----:B----4-:R-:W-:Y:S04]  /*5410*/  ISETP.NE.U32.AND P1, PT, R2, RZ, PT ;  /* 0x000000ff0200720c */ /* 0x010fe80003f25070 */
[----:B------:R-:W-:Y:S04]  /*5420*/  ISETP.NE.AND.EX P1, PT, R3, RZ, PT, P1 ;  /* 0x000000ff0300720c */ /* 0x000fe80003f25310 */
[----:B------:R-:W-:Y:S03]  /*5430*/  PLOP3.LUT P1, PT, P1, PT, PT, 0x8, 0x80 ;  /* 0x000000000080781c */ /* 0x000fe60000f2e170 */
[----:B------:R-:W-:Y:S11]  /*5440*/  @P0 FSETP.EQ.AND P1, PT, R26, RZ, PT ;  /* 0x000000ff1a00020b */ /* 0x000ff60003f22000 */
[----:B------:R-:W-:Y:S02]  /*5450*/  @!UPT UIADD3 URZ, UPT, UPT, URZ, URZ, URZ ;  /* 0x000000fffffff290 */ /* 0x000fe4000fffe0ff */
.L_x_83:
[----:B------:R-:W-:Y:S01]  /*5460*/  ULEA UR4, UR12, UR24, 0x3 ;  /* 0x000000180c047291 */ /* 0x000fe2000f8e18ff */
[----:B------:R-:W-:Y:S02]  /*5470*/  SHF.L.U32 R9, R15, 0x1f, RZ ;  /* 0x0000001f0f097819 */ /* 0x000fe400000006ff */
[----:B------:R-:W-:Y:S04]  /*5480*/  ELECT P0, URZ, PT ;  /* 0x0000000000ff782f */ /* 0x000fe80003800000 */
[----:B------:R-:W-:Y:S02]  /*5490*/  PLOP3.LUT P1, PT, P1, P0, PT, 0xf2, 0x2f ;  /* 0x00000000002f781c */ /* 0x000fe40000f21e72 */
[----:B------:R-:W2:Y:S11]  /*54a0*/  SYNCS.PHASECHK.TRANS64.TRYWAIT P2, [UR4+0x48], R9 ;  /* 0x00004809ff0075a7 */ /* 0x000eb60008041104 */
[----:B------:R-:W-:Y:S05]  /*54b0*/  @!P1 IADD3 R8, P0, PT, R16, 0x580, RZ ;  /* 0x0000058010089810 */ /* 0x000fea0007f1e0ff */
[----:B-1----:R-:W-:Y:S01]  /*54c0*/  @!P1 IMAD.X R6, RZ, RZ, R17, P0 ;  /* 0x000000ffff069224 */ /* 0x002fe200000e0611 */
[----:B--2---:R-:W-:Y:S07]  /*54d0*/  @!P2 BRA `(.L_x_84) ;  /* 0x00000030008ca947 */ /* 0x004fee0003800000 */
.L_x_153:
[----:B------:R-:W-:Y:S01]  /*54e0*/  @!P1 R2UR UR7, R6 ;  /* 0x00000000060792ca */ /* 0x000fe200000e0000 */
[----:B------:R-:W-:Y:S01]  /*54f0*/  UIADD3 UR5, UPT, UPT, UR12, 0x1, URZ ;  /* 0x000000010c057890 */ /* 0x000fe2000fffe0ff */
[----:B------:R-:W-:Y:S01]  /*5500*/  @!P1 R2UR UR6, R8 ;  /* 0x00000000080692ca */ /* 0x000fe200000e0000 */
[----:B------:R-:W-:Y:S01]  /*5510*/  UIADD3 UR9, UPT, UPT, UR4, 0x30, URZ ;  /* 0x0000003004097890 */ /* 0x000fe2000fffe0ff */
[----:B------:R-:W-:Y:S01]  /*5520*/  @!P1 IMAD.MOV.U32 R6, RZ, RZ, 0x2000 ;  /* 0x00002000ff069424 */ /* 0x000fe200078e00ff */
[----:B------:R-:W-:Y:S01]  /*5530*/  UISETP.NE.AND UP0, UPT, UR5, 0x3, UPT ;  /* 0x000000030500788c */ /* 0x000fe2000bf05270 */
[----:B------:R-:W-:Y:S01]  /*5540*/  VIADD R14, R14, 0x1 ;  /* 0x000000010e0e7836 */ /* 0x000fe20000000000 */
[----:B------:R-:W-:Y:S01]  /*5550*/  UMOV UR22, 0x0 ;  /* 0x0000000000167882 */ /* 0x000fe20000000000 */
[----:B------:R-:W-:Y:S01]  /*5560*/  UMOV UR23, 0x10000000 ;  /* 0x1000000000177882 */ /* 0x000fe20000000000 */
[----:B------:R-:W-:Y:S04]  /*5570*/  UPRMT UR20, UR63, 0x654, UR9 ;  /* 0x000006543f147896 */ /* 0x000fe80008000009 */
[----:B-1----:R-:W-:Y:S01]  /*5580*/  IMAD.U32 R9, RZ, RZ, UR7 ;  /* 0x00000007ff097e24 */ /* 0x002fe2000f8e00ff */
[----:B------:R-:W-:Y:S01]  /*5590*/  USEL UR7, URZ, 0x1, UP0 ;  /* 0x00000001ff077887 */ /* 0x000fe20008000000 */
[----:B------:R-:W-:Y:S01]  /*55a0*/  IMAD.U32 R8, RZ, RZ, UR6 ;  /* 0x00000006ff087e24 */ /* 0x000fe2000f8e00ff */
[----:B------:R-:W-:Y:S02]  /*55b0*/  USEL UR6, UR5, URZ, UP0 ;  /* 0x000000ff05067287 */ /* 0x000fe40008000000 */
[----:B------:R-:W-:Y:S01]  /*55c0*/  VOTEU.ALL UP0, P1 ;  /* 0x0000000000ff7886 */ /* 0x000fe20000800000 */
[----:B------:R-:W-:Y:S02]  /*55d0*/  @!P1 R2UR UR19, R9 ;  /* 0x00000000091392ca */ /* 0x000fe400000e0000 */
[----:B------:R-:W-:Y:S02]  /*55e0*/  @!P1 R2UR UR18, R8 ;  /* 0x00000000081292ca */ /* 0x000fe400000e0000 */
[----:B------:R-:W-:Y:S01]  /*55f0*/  @!UP0 ULEA UR5, UR12, UR24, 0xd ;  /* 0x000000180c058291 */ /* 0x000fe2000f8e68ff */
[----:B------:R-:W-:Y:S02]  /*5600*/  LOP3.LUT R15, R15, UR7, RZ, 0x3c, !PT ;  /* 0x000000070f0f7c12 */ /* 0x000fe4000f8e3cff */
[----:B------:R-:W-:Y:S01]  /*5610*/  UMOV UR12, UR60 ;  /* 0x0000003c000c7c82 */ /* 0x000fe20008000000 */
[----:B------:R-:W-:Y:S01]  /*5620*/  @!UP0 UIADD3 UR8, UPT, UPT, UR5, 0x400, URZ ;  /* 0x0000040005088890 */ /* 0x000fe2000fffe0ff */
[----:B------:R-:W-:Y:S01]  /*5630*/  SHF.L.U32 R0, R15, 0x1f, RZ ;  /* 0x0000001f0f007819 */ /* 0x000fe200000006ff */
[----:B------:R-:W-:Y:S01]  /*5640*/  VOTEU.ALL UP0, P1 ;  /* 0x0000000000ff7886 */ /* 0x000fe20000800000 */
[----:B------:R-:W-:Y:S06]  /*5650*/  ULEA UR5, UR6, UR24, 0x3 ;  /* 0x0000001806057291 */ /* 0x000fec000f8e18ff */
[----:B------:R1:W-:Y:S01]  /*5660*/  @!UP0 UTMALDG.3D [UR8], [UR18], desc[UR22] ;  /* 0x00001608120085b4 */ /* 0x0003e20008011000 */
[----:B------:R1:W-:Y:S01]  /*5670*/  @!P1 SYNCS.ARRIVE.TRANS64.RED.A0TR RZ, [UR4+0x30], R6 ;  /* 0x00003006ffff99a7 */ /* 0x0003e20008300404 */
[----:B------:R-:W-:Y:S01]  /*5680*/  SYNCS.ARRIVE.TRANS64.RED.A1T0 RZ, [UR20], RZ ;  /* 0x000000ffffff79a7 */ /* 0x000fe20008100414 */
[----:B------:R-:W2:Y:S02]  /*5690*/  SYNCS.PHASECHK.TRANS64.TRYWAIT P0, [UR5+0x48], R0 ;  /* 0x00004800ff0075a7 */ /* 0x000ea40008001105 */
[----:B-12---:R-:W-:Y:S05]  /*56a0*/  @!P0 BRA `(.L_x_85) ;  /* 0x0000003000308947 */ /* 0x006fea0003800000 */
.L_x_155:
[----:B------:R-:W-:Y:S01]  /*56b0*/  UIADD3 UR9, UPT, UPT, UR5, 0x30, URZ ;  /* 0x0000003005097890 */ /* 0x000fe2000fffe0ff */
[----:B-1----:R-:W-:Y:S01]  /*56c0*/  @!P1 IADD3 R6, P0, PT, R16, 0x580, RZ ;  /* 0x0000058010069810 */ /* 0x002fe20007f1e0ff */
[----:B------:R-:W-:Y:S01]  /*56d0*/  UPLOP3.LUT UP3, UPT, UPT, UPT, UPT, 0x80, 0x8 ;  /* 0x000000000008789c */ /* 0x000fe20003f6f070 */
[----:B------:R-:W-:Y:S01]  /*56e0*/  R2UR UR23, R58 ;  /* 0x000000003a1772ca */ /* 0x000fe200000e0000 */
[----:B------:R-:W-:Y:S01]  /*56f0*/  UMOV UR20, 0x0 ;  /* 0x0000000000147882 */ /* 0x000fe20000000000 */
[----:B------:R-:W-:Y:S01]  /*5700*/  @!P1 R2UR UR7, R6 ;  /* 0x00000000060792ca */ /* 0x000fe200000e0000 */
[----:B------:R-:W-:Y:S01]  /*5710*/  @!P1 IMAD.X R0, RZ, RZ, R17, P0 ;  /* 0x000000ffff009224 */ /* 0x000fe200000e0611 */
[----:B------:R-:W-:Y:S01]  /*5720*/  UMOV UR21, 0x10000000 ;  /* 0x1000000000157882 */ /* 0x000fe20000000000 */
[----:B------:R-:W-:Y:S01]  /*5730*/  UMOV UR12, UR60 ;  /* 0x0000003c000c7c82 */ /* 0x000fe20008000000 */
[----:B------:R-:W-:Y:S01]  /*5740*/  VOTEU.ALL UP0, P1 ;  /* 0x0000000000ff7886 */ /* 0x000fe20000800000 */
[----:B------:R-:W-:Y:S01]  /*5750*/  R2UR UR22, R59 ;  /* 0x000000003b1672ca */ /* 0x000fe200000e0000 */
[----:B------:R-:W-:Y:S01]  /*5760*/  UMOV UR60, UR26 ;  /* 0x0000001a003c7c82 */ /* 0x000fe20008000000 */
[----:B------:R-:W-:Y:S02]  /*5770*/  @!P1 R2UR UR4, R0 ;  /* 0x00000000000492ca */ /* 0x000fe400000e0000 */
[----:B------:R-:W-:Y:S01]  /*5780*/  @!UP0 UIADD3 UR10, UPT, UPT, UR10, 0x20, URZ ;  /* 0x000000200a0a8890 */ /* 0x000fe2000fffe0ff */
[C---:B------:R-:W-:Y:S01]  /*5790*/  ISETP.NE.AND P0, PT, R14.reuse, 0x2, PT ;  /* 0x000000020e00780c */ /* 0x040fe20003f05270 */
[----:B------:R-:W-:Y:S02]  /*57a0*/  UIADD3 UR27, UPT, UPT, UR13, UR23, URZ ;  /* 0x000000170d1b7290 */ /* 0x000fe4000fffe0ff */
[----:B------:R-:W-:Y:S01]  /*57b0*/  IMAD.U32 R8, RZ, RZ, UR7 ;  /* 0x00000007ff087e24 */ /* 0x000fe2000f8e00ff */
[----:B------:R-:W-:Y:S02]  /*57c0*/  SEL R0, RZ, 0x1, P0 ;  /* 0x00000001ff007807 */ /* 0x000fe40000000000 */
[----:B------:R-:W-:Y:S02]  /*57d0*/  SEL R14, R14, RZ, P0 ;  /* 0x000000ff0e0e7207 */ /* 0x000fe40000000000 */
[----:B------:R-:W-:Y:S01]  /*57e0*/  @!P1 R2UR UR18, R8 ;  /* 0x00000000081292ca */ /* 0x000fe200000e0000 */
[----:B------:R-:W-:Y:S01]  /*57f0*/  UIADD3 UR25, UPT, UPT, UR14, UR22, URZ ;  /* 0x000000160e197290 */ /* 0x000fe2000fffe0ff */
[----:B------:R-:W-:Y:S01]  /*5800*/  IMAD.U32 R9, RZ, RZ, UR4 ;  /* 0x00000004ff097e24 */ /* 0x000fe2000f8e00ff */
[----:B------:R-:W-:Y:S01]  /*5810*/  @!UP0 ULEA UR4, UR6, UR24, 0xd ;  /* 0x0000001806048291 */ /* 0x000fe2000f8e68ff */
[----:B------:R-:W-:Y:S03]  /*5820*/  LOP3.LUT R13, R13, R0, RZ, 0x3c, !PT ;  /* 0x000000000d0d7212 */ /* 0x000fe600078e3cff */
[----:B------:R-:W-:Y:S01]  /*5830*/  @!P1 R2UR UR19, R9 ;  /* 0x00000000091392ca */ /* 0x000fe200000e0000 */
[----:B------:R-:W-:Y:S01]  /*5840*/  @!UP0 UIADD3 UR8, UPT, UPT, UR4, 0x400, URZ ;  /* 0x0000040004088890 */ /* 0x000fe2000fffe0ff */
[----:B------:R-:W-:Y:S01]  /*5850*/  VOTEU.ALL UP0, P1 ;  /* 0x0000000000ff7886 */ /* 0x000fe20000800000 */
[----:B------:R-:W-:Y:S10]  /*5860*/  UPRMT UR4, UR63, 0x654, UR9 ;  /* 0x000006543f047896 */ /* 0x000ff40008000009 */
[----:B------:R1:W-:Y:S01]  /*5870*/  @!UP0 UTMALDG.3D [UR8], [UR18], desc[UR20] ;  /* 0x00001408120085b4 */ /* 0x0003e20008011000 */
[----:B------:R3:W-:Y:S01]  /*5880*/  @!P1 SYNCS.ARRIVE.TRANS64.RED.A0TR RZ, [UR5+0x30], R7 ;  /* 0x00003007ffff99a7 */ /* 0x0007e20008300405 */
[----:B------:R-:W-:Y:S01]  /*5890*/  SYNCS.ARRIVE.TRANS64.RED.A1T0 RZ, [UR4], RZ ;  /* 0x000000ffffff79a7 */ /* 0x000fe20008100404 */
[----:B------:R-:W-:Y:S04]  /*58a0*/  UIADD3 UR4, UPT, UPT, UR6, 0x1, URZ ;  /* 0x0000000106047890 */ /* 0x000fe8000fffe0ff */
[----:B------:R-:W-:Y:S04]  /*58b0*/  UISETP.NE.AND UP0, UPT, UR4, 0x3, UPT ;  /* 0x000000030400788c */ /* 0x000fe8000bf05270 */
[----:B------:R-:W-:Y:S06]  /*58c0*/  USEL UR5, URZ, 0x1, UP0 ;  /* 0x00000001ff057887 */ /* 0x000fec0008000000 */
[----:B------:R-:W-:Y:S01]  /*58d0*/  LOP3.LUT R15, R15, UR5, RZ, 0x3c, !PT ;  /* 0x000000050f0f7c12 */ /* 0x000fe2000f8e3cff */
[----:B-1----:R-:W-:Y:S01]  /*58e0*/  USEL UR12, UR4, URZ, UP0 ;  /* 0x000000ff040c7287 */ /* 0x002fe20008000000 */
[----:B------:R-:W-:Y:S11]  /*58f0*/  BRA.U UP1, `(.L_x_86) ;  /* 0xfffffff101f07547 */ /* 0x000ff6000b83ffff */
[----:B------:R-:W-:Y:S01]  /*5900*/  UIADD3 UR24, UPT, UPT, UR24, 0x48, URZ ;  /* 0x0000004818187890 */ /* 0x000fe2000fffe0ff */
[----:B----4-:R-:W-:-:S03]  /*5910*/  SHF.L.U32 R2, R15, 0x1f, RZ ;  /* 0x0000001f0f027819 */ /* 0x010fc600000006ff */
[----:B------:R-:W-:-:S09]  /*5920*/  ULEA UR4, UR12, UR24, 0x3 ;  /* 0x000000180c047291 */ /* 0x000fd2000f8e18ff */
[----:B------:R-:W1:Y:S02]  /*5930*/  SYNCS.PHASECHK.TRANS64.TRYWAIT P0, [UR4], R2 ;  /* 0x00000002ff0075a7 */ /* 0x000e640008001104 */
[----:B-1----:R-:W-:Y:S05]  /*5940*/  @!P0 BRA `(.L_x_87) ;  /* 0x0000002c00a08947 */ /* 0x002fea0003800000 */
.L_x_157:
        /* <DEDUP_REMOVED lines=9> */
.L_x_159:
        /* <DEDUP_REMOVED lines=8> */
.L_x_89:
[----:B-1----:R1:W2:Y:S02]  /*5a60*/  SYNCS.PHASECHK.TRANS64.TRYWAIT P0, [R0+URZ], R2 ;  /* 0x00000002000075a7 */ /* 0x0022a400080011ff */
[----:B--2---:R-:W-:Y:S05]  /*5a70*/  @!P0 NANOSLEEP.SYNCS 0x989680 ;  /* 0x009896800000895d */ /* 0x004fea0003900000 */
[----:B------:R-:W2:Y:S02]  /*5a80*/  @!P0 SYNCS.PHASECHK.TRANS64 P0, [R0+URZ], R2 ;  /* 0x00000002000085a7 */ /* 0x000ea400080010ff */
[----:B--2---:R-:W-:Y:S05]  /*5a90*/  @P0 EXIT ;  /* 0x000000000000094d */ /* 0x004fea0003800000 */
[----:B------:R-:W-:Y:S05]  /*5aa0*/  BRA `(.L_x_89) ;  /* 0xfffffffc00ec7947 */ /* 0x000fea000383ffff */
.L_x_77:
[----:B------:R-:W-:-:S06]  /*5ab0*/  UISETP.GE.AND UP0, UPT, UR22, 0x4, UPT ;  /* 0x000000041600788c */ /* 0x000fcc000bf06270 */
[----:B------:R-:W-:-:S13]  /*5ac0*/  PLOP3.LUT P0, PT, PT, PT, UP0, 0x80, 0x8 ;  /* 0x000000000008781c */ /* 0x000fda0003f0f008 */
[----:B------:R-:W-:Y:S05]  /*5ad0*/  @!P0 EXIT ;  /* 0x000000000000894d */ /* 0x000fea0003800000 */
[----:B------:R-:W-:Y:S01]  /*5ae0*/  BAR.SYNC.DEFER_BLOCKING 0x6, 0xa0 ;  /* 0x0182800000007b1d */ /* 0x000fe20000010000 */
[C---:B------:R-:W-:Y:S01]  /*5af0*/  IMAD.SHL.U32 R6, R66.reuse, 0x20, RZ ;  /* 0x0000002042067824 */ /* 0x040fe200078e00ff */
[C---:B------:R-:W-:Y:S01]  /*5b00*/  R2P PR, R66.reuse, 0x6 ;  /* 0x0000000642007804 */ /* 0x040fe20000000000 */
[C---:B------:R-:W-:Y:S01]  /*5b10*/  IMAD.SHL.U32 R4, R66.reuse, 0x4, RZ ;  /* 0x0000000442047824 */ /* 0x040fe200078e00ff */
[----:B------:R-:W-:Y:S01]  /*5b20*/  CS2R R62, SRZ ;  /* 0x00000000003e7805 */ /* 0x000fe2000001ff00 */
[----:B------:R-:W-:Y:S01]  /*5b30*/  IMAD.U32 R23, R66, 0x10000, RZ ;  /* 0x0001000042177824 */ /* 0x000fe200078e00ff */
[----:B------:R-:W-:Y:S02]  /*5b40*/  UMOV UR43, 0x400 ;  /* 0x00000400002b7882 */ /* 0x000fe40000000000 */
[----:B------:R-:W1:Y:S01]  /*5b50*/  LDC.64 R52, c[0x0][0x888] ;  /* 0x00022200ff347b82 */ /* 0x000e620000000a00 */
[----:B------:R-:W-:Y:S01]  /*5b60*/  ULEA UR43, UR63, UR43, 0x18 ;  /* 0x0000002b3f2b7291 */ /* 0x000fe2000f8ec0ff */
[----:B------:R-:W-:Y:S01]  /*5b70*/  LOP3.LUT R5, R6, 0xe0, RZ, 0xc0, !PT ;  /* 0x000000e006057812 */ /* 0x000fe200078ec0ff */
[----:B------:R-:W-:Y:S01]  /*5b80*/  IMAD.SHL.U32 R27, R66, 0x10, RZ ;  /* 0x00000010421b7824 */ /* 0x000fe200078e00ff */
[----:B------:R-:W-:Y:S01]  /*5b90*/  LOP3.LUT R6, R6, 0x100, RZ, 0xc0, !PT ;  /* 0x0000010006067812 */ /* 0x000fe200078ec0ff */
[----:B------:R-:W-:Y:S01]  /*5ba0*/  UIADD3 UR4, UPT, UPT, UR43, 0x400, URZ ;  /* 0x000004002b047890 */ /* 0x000fe2000fffe0ff */
[----:B------:R-:W-:Y:S01]  /*5bb0*/  LOP3.LUT R4, R5, 0x1c, R4, 0xf8, !PT ;  /* 0x0000001c05047812 */ /* 0x000fe200078ef804 */
[----:B------:R-:W-:Y:S01]  /*5bc0*/  IMAD.MOV.U32 R65, RZ, RZ, 0x8 ;  /* 0x00000008ff417424 */ /* 0x000fe200078e00ff */
[----:B------:R-:W2:Y:S01]  /*5bd0*/  LDC.64 R54, c[0x0][0x890] ;  /* 0x00022400ff367b82 */ /* 0x000ea20000000a00 */
[----:B------:R-:W-:Y:S01]  /*5be0*/  SHF.R.U32.HI R5, RZ, 0x2, R66 ;  /* 0x00000002ff057819 */ /* 0x000fe20000011642 */
[----:B------:R-:W-:Y:S01]  /*5bf0*/  IMAD.MOV.U32 R64, RZ, RZ, 0x10 ;  /* 0x00000010ff407424 */ /* 0x000fe200078e00ff */
[----:B------:R-:W-:Y:S01]  /*5c00*/  LOP3.LUT R23, R23, 0x600000, RZ, 0xc0, !PT ;  /* 0x0060000017177812 */ /* 0x000fe200078ec0ff */
[----:B------:R-:W-:Y:S01]  /*5c10*/  IMAD.MOV.U32 R22, RZ, RZ, RZ ;  /* 0x000000ffff167224 */ /* 0x000fe200078e00ff */
[----:B------:R-:W-:Y:S01]  /*5c20*/  LOP3.LUT R27, R6, 0x600, R27, 0xf8, !PT ;  /* 0x00000600061b7812 */ /* 0x000fe200078ef81b */
[----:B------:R-:W-:Y:S01]  /*5c30*/  IMAD.MOV.U32 R61, RZ, RZ, RZ ;  /* 0x000000ffff3d7224 */ /* 0x000fe200078e00ff */
[----:B------:R-:W-:Y:S01]  /*5c40*/  LOP3.LUT R4, R4, 0x4, R5, 0x78, !PT ;  /* 0x0000000404047812 */ /* 0x000fe200078e7805 */
[----:B------:R-:W3:Y:S01]  /*5c50*/  LDC.64 R50, c[0x0][0x8b0] ;  /* 0x00022c00ff327b82 */ /* 0x000ee20000000a00 */
[----:B------:R-:W4:Y:S01]  /*5c60*/  LDS R0, [UR43+0x120] ;  /* 0x0001202bff007984 */ /* 0x000f220008000800 */
[----:B------:R-:W-:Y:S01]  /*5c70*/  LOP3.LUT R66, R66, 0x60, RZ, 0xc0, !PT ;  /* 0x0000006042427812 */ /* 0x000fe200078ec0ff */
[----:B------:R-:W-:Y:S01]  /*5c80*/  IMAD.U32 R68, RZ, RZ, UR4 ;  /* 0x00000004ff447e24 */ /* 0x000fe2000f8e00ff */
[----:B------:R-:W-:Y:S01]  /*5c90*/  LOP3.LUT R27, R27, R4, RZ, 0xfc, !PT ;  /* 0x000000041b1b7212 */ /* 0x000fe200078efcff */
[----:B------:R-:W1:Y:S01]  /*5ca0*/  LDCU UR62, c[0x0][0x370] ;  /* 0x00006e00ff3e77ac */ /* 0x000e620008000800 */
[----:B------:R-:W-:-:S02]  /*5cb0*/  SEL R65, R65, 0xfffffff8, !P1 ;  /* 0xfffffff841417807 */ /* 0x000fc40004800000 */
[----:B------:R-:W1:Y:S01]  /*5cc0*/  LDC.64 R48, c[0x0][0x8a8] ;  /* 0x00022a00ff307b82 */ /* 0x000e620000000a00 */
[----:B------:R-:W-:Y:S01]  /*5cd0*/  SEL R64, R64, 0xfffffff0, !P2 ;  /* 0xfffffff040407807 */ /* 0x000fe20005000000 */
[----:B------:R-:W1:Y:S01]  /*5ce0*/  LDCU UR42, c[0x0][0xb0c] ;  /* 0x00016180ff2a77ac */ /* 0x000e620008000800 */
[----:B------:R-:W1:Y:S01]  /*5cf0*/  LDCU UR38, c[0x0][0xb30] ;  /* 0x00016600ff2677ac */ /* 0x000e620008000800 */
[----:B------:R-:W1:Y:S01]  /*5d00*/  LDCU.64 UR54, c[0x0][0x888] ;  /* 0x00011100ff3677ac */ /* 0x000e620008000a00 */
[----:B------:R-:W1:Y:S01]  /*5d10*/  LDCU.64 UR40, c[0x0][0xb28] ;  /* 0x00016500ff2877ac */ /* 0x000e620008000a00 */
[----:B------:R-:W1:Y:S01]  /*5d20*/  LDCU.128 UR56, c[0x0][0xb10] ;  /* 0x00016200ff3877ac */ /* 0x000e620008000c00 */
[----:B------:R-:W1:Y:S01]  /*5d30*/  LDCU UR61, c[0x0][0x374] ;  /* 0x00006e80ff3d77ac */ /* 0x000e620008000800 */
[----:B------:R-:W-:Y:S01]  /*5d40*/  UMOV UR53, 0x1 ;  /* 0x0000000100357882 */ /* 0x000fe20000000000 */
[----:B------:R-:W-:Y:S01]  /*5d50*/  UMOV UR45, URZ ;  /* 0x000000ff002d7c82 */ /* 0x000fe20008000000 */
[----:B------:R-:W-:Y:S01]  /*5d60*/  UMOV UR52, URZ ;  /* 0x000000ff00347c82 */ /* 0x000fe20008000000 */
[----:B------:R-:W-:Y:S01]  /*5d70*/  UMOV UR47, URZ ;  /* 0x000000ff002f7c82 */ /* 0x000fe20008000000 */
[----:B--2-4-:R-:W-:-:S07]  /*5d80*/  IMAD.IADD R23, R0, 0x1, R23 ;  /* 0x0000000100177824 */ /* 0x014fce00078e0217 */
.L_x_120:
[C---:B------:R-:W-:Y:S02]  /*5d90*/  LEA R0, R61.reuse, UR43, 0x3 ;  /* 0x0000002b3d007c11 */ /* 0x040fe4000f8e18ff */
[----:B------:R-:W-:Y:S02]  /*5da0*/  SHF.L.U32 R2, R62, 0x1f, RZ ;  /* 0x0000001f3e027819 */ /* 0x000fe400000006ff */
[----:B------:R-:W-:Y:S02]  /*5db0*/  LEA R4, R61, UR43, 0x4 ;  /* 0x0000002b3d047c11 */ /* 0x000fe4000f8e20ff */
[----:B------:R-:W2:Y:S02]  /*5dc0*/  SYNCS.PHASECHK.TRANS64.TRYWAIT P0, [R0+URZ+0x70], R2 ;  /* 0x00007002000075a7 */ /* 0x000ea400080011ff */
[----:B--2---:R-:W-:Y:S05]  /*5dd0*/  @!P0 BRA `(.L_x_90) ;  /* 0x0000002800ac8947 */ /* 0x004fea0003800000 */
.L_x_160:
[----:B------:R-:W-:Y:S01]  /*5de0*/  R2UR UR7, R67 ;  /* 0x00000000430772ca */ /* 0x000fe200000e0000 */
[----:B------:R-:W4:Y:S01]  /*5df0*/  LDS.128 R4, [R4+0x100] ;  /* 0x0001000004047984 */ /* 0x000f220000000c00 */
[----:B--2---:R-:W-:Y:S01]  /*5e00*/  VIADD R0, R0, 0x80 ;  /* 0x0000008000007836 */ /* 0x004fe20000000000 */
[----:B------:R-:W-:Y:S04]  /*5e10*/  UISETP.GE.AND UP0, UPT, UR39, 0x1, UPT ;  /* 0x000000012700788c */ /* 0x000fe8000bf06270 */
[----:B------:R-:W-:Y:S01]  /*5e20*/  PRMT R0, RZ, 0x654, R0 ;  /* 0x00000654ff007816 */ /* 0x000fe20000000000 */
[----:B------:R-:W-:Y:S01]  /*5e30*/  @!PT LDS RZ, [RZ] ;  /* 0x00000000fffff984 */ /* 0x000fe20000000800 */
[----:B------:R-:W-:Y:S01]  /*5e40*/  @!PT LDS RZ, [RZ] ;  /* 0x00000000fffff984 */ /* 0x000fe20000000800 */
[----:B------:R-:W-:Y:S01]  /*5e50*/  @!PT LDS RZ, [RZ] ;  /* 0x00000000fffff984 */ /* 0x000fe20000000800 */
[----:B------:R-:W-:Y:S01]  /*5e60*/  @!PT LDS RZ, [RZ] ;  /* 0x00000000fffff984 */ /* 0x000fe20000000800 */
[----:B------:R2:W-:Y:S06]  /*5e70*/  MEMBAR.ALL.CTA ;  /* 0x0000000000007992 */ /* 0x0005ec0000008000 */
[----:B--2---:R-:W2:Y:S02]  /*5e80*/  FENCE.VIEW.ASYNC.S ;  /* 0x00000000000073c6 */ /* 0x004ea40000000000 */
[----:B--2---:R2:W-:Y:S01]  /*5e90*/  SYNCS.ARRIVE.TRANS64.RED.A1T0 RZ, [R0+URZ], RZ ;  /* 0x000000ff00ff79a7 */ /* 0x0045e200081004ff */
[----:B----4-:R-:W-:Y:S11]  /*5ea0*/  LOP3.LUT P0, RZ, R6, 0x1, RZ, 0xc0, !PT ;  /* 0x0000000106ff7812 */ /* 0x010ff6000780c0ff */
[----:B------:R-:W-:Y:S02]  /*5eb0*/  @!UPT UIADD3 URZ, UPT, UPT, URZ, URZ, URZ ;  /* 0x000000fffffff290 */ /* 0x000fe4000fffe0ff */
[----:B------:R-:W-:Y:S01]  /*5ec0*/  VOTEU.ANY UP1, P0 ;  /* 0x0000000000ff7886 */ /* 0x000fe20000020100 */
[----:B------:R-:W-:Y:S01]  /*5ed0*/  PLOP3.LUT P0, PT, PT, PT, UP1, 0x80, 0x8 ;  /* 0x000000000008781c */ /* 0x000fe20003f0f018 */
[----:B------:R-:W-:Y:S06]  /*5ee0*/  UP2UR UR4, UPR, URZ, 0x2 ;  /* 0x00000002ff047883 */ /* 0x000fec0008000000 */
[----:B------:R-:W-:Y:S06]  /*5ef0*/  IMAD.U32 R69, RZ, RZ, UR4 ;  /* 0x00000004ff457e24 */ /* 0x000fec000f8e00ff */
[----:B------:R-:W-:Y:S02]  /*5f00*/  @P0 SHF.R.U32.HI R2, RZ, 0x10, R5 ;  /* 0x00000010ff020819 */ /* 0x000fe40000011605 */
[----:B------:R-:W-:Y:S02]  /*5f10*/  @P0 MOV R3, R4 ;  /* 0x0000000400030202 */ /* 0x000fe40000000f00 */
[----:B------:R-:W-:Y:S02]  /*5f20*/  @P0 R2UR UR4, R2 ;  /* 0x00000000020402ca */ /* 0x000fe400000e0000 */
[----:B------:R-:W-:Y:S02]  /*5f30*/  @P0 LOP3.LUT R4, R5, 0xffff, RZ, 0xc0, !PT ;  /* 0x0000ffff05040812 */ /* 0x000fe400078ec0ff */
[----:B------:R-:W-:Y:S02]  /*5f40*/  @P0 R2UR UR6, R3 ;  /* 0x00000000030602ca */ /* 0x000fe400000e0000 */
[----:B------:R-:W-:Y:S07]  /*5f50*/  @P0 R2UR UR5, R4 ;  /* 0x00000000040502ca */ /* 0x000fee00000e0000 */
[----:B------:R-:W-:Y:S02]  /*5f60*/  @UP1 UMOV UR7, UR4 ;  /* 0x0000000400071c82 */ /* 0x000fe40008000000 */
[----:B------:R-:W-:Y:S02]  /*5f70*/  IMAD.U32 R67, RZ, RZ, UR7 ;  /* 0x00000007ff437e24 */ /* 0x000fe4000f8e00ff */
[----:B------:R-:W-:Y:S02]  /*5f80*/  @UP1 UMOV UR37, UR6 ;  /* 0x0000000600251c82 */ /* 0x000fe40008000000 */
[----:B------:R-:W-:Y:S01]  /*5f90*/  @UP1 UMOV UR36, UR5 ;  /* 0x0000000500241c82 */ /* 0x000fe20008000000 */
[----:B--2---:R-:W-:Y:S05]  /*5fa0*/  BRA.U !UP0, `(.L_x_91) ;  /* 0x0000000108cc7547 */ /* 0x004fea000b800000 */
[----:B------:R-:W2:Y:S01]  /*5fb0*/  LDCU UR12, c[0x0][0xb20] ;  /* 0x00016400ff0c77ac */ /* 0x000ea20008000800 */
[----:B-1----:R-:W-:Y:S02]  /*5fc0*/  UIMAD.WIDE.U32 UR4, UR61, UR59, URZ ;  /* 0x0000003b3d0472a5 */ /* 0x002fe4000f8e00ff */
[----:B------:R-:W-:Y:S02]  /*5fd0*/  UIMAD.WIDE.U32 UR6, UR62, UR56, URZ ;  /* 0x000000383e0672a5 */ /* 0x000fe4000f8e00ff */
[----:B------:R-:W-:Y:S02]  /*5fe0*/  UISETP.NE.AND UP0, UPT, UR58, 0x1, UPT ;  /* 0x000000013a00788c */ /* 0x000fe4000bf05270 */
[----:B------:R-:W-:Y:S02]  /*5ff0*/  UIMAD.WIDE.U32 UR8, UR36, UR59, URZ ;  /* 0x0000003b240872a5 */ /* 0x000fe4000f8e00ff */
[----:B------:R-:W-:Y:S02]  /*6000*/  UIMAD.WIDE.U32 UR10, UR37, UR56, URZ ;  /* 0x00000038250a72a5 */ /* 0x000fe4000f8e00ff */
[----:B------:R-:W-:Y:S02]  /*6010*/  UISETP.NE.AND UP1, UPT, UR42, 0x1, UPT ;  /* 0x000000012a00788c */ /* 0x000fe4000bf25270 */
[----:B------:R-:W-:Y:S01]  /*6020*/  UISETP.NE.AND UP2, UPT, UR39, 0x1, UPT ;  /* 0x000000012700788c */ /* 0x000fe2000bf45270 */
[----:B------:R-:W-:Y:S02]  /*6030*/  UMOV UR4, UR5 ;  /* 0x0000000500047c82 */ /* 0x000fe40008000000 */
[----:B--2---:R-:W-:Y:S03]  /*6040*/  USHF.R.U32.HI UR5, URZ, UR12, UR4 ;  /* 0x0000000cff057299 */ /* 0x004fe60008011604 */
[----:B------:R-:W-:Y:S02]  /*6050*/  UMOV UR4, UR7 ;  /* 0x0000000700047c82 */ /* 0x000fe40008000000 */
[----:B------:R-:W-:Y:S02]  /*6060*/  USHF.R.U32.HI UR7, URZ, UR57, UR4 ;  /* 0x00000039ff077299 */ /* 0x000fe40008011604 */
[----:B------:R-:W-:Y:S02]  /*6070*/  USEL UR4, UR61, UR5, !UP0 ;  /* 0x000000053d047287 */ /* 0x000fe4000c000000 */
[----:B------:R-:W-:Y:S01]  /*6080*/  USEL UR7, UR62, UR7, !UP1 ;  /* 0x000000073e077287 */ /* 0x000fe2000c800000 */
[----:B------:R-:W-:Y:S01]  /*6090*/  UMOV UR5, UR9 ;  /* 0x0000000900057c82 */ /* 0x000fe20008000000 */
[----:B------:R-:W-:Y:S02]  /*60a0*/  UIMAD.WIDE.U32 UR8, UR4, UR40, URZ ;  /* 0x00000028040872a5 */ /* 0x000fe4000f8e00ff */
[----:B------:R-:W-:Y:S03]  /*60b0*/  USHF.R.U32.HI UR6, URZ, UR12, UR5 ;  /* 0x0000000cff067299 */ /* 0x000fe60008011605 */
[----:B------:R-:W-:Y:S01]  /*60c0*/  UMOV UR5, UR11 ;  /* 0x0000000b00057c82 */ /* 0x000fe20008000000 */
[----:B------:R-:W-:Y:S02]  /*60d0*/  UIMAD.WIDE.U32 UR10, UR7, UR40, URZ ;  /* 0x00000028070a72a5 */ /* 0x000fe4000f8e00ff */
[----:B------:R-:W-:Y:S02]  /*60e0*/  USHF.R.U32.HI UR12, URZ, UR57, UR5 ;  /* 0x00000039ff0c7299 */ /* 0x000fe40008011605 */
[----:B------:R-:W-:Y:S01]  /*60f0*/  USEL UR6, UR36, UR6, !UP0 ;  /* 0x0000000624067287 */ /* 0x000fe2000c000000 */
[----:B------:R-:W-:Y:S02]  /*6100*/  UMOV UR5, UR9 ;  /* 0x0000000900057c82 */ /* 0x000fe40008000000 */
[----:B------:R-:W-:Y:S01]  /*6110*/  UMOV UR10, UR11 ;  /* 0x0000000b000a7c82 */ /* 0x000fe20008000000 */
[----:B------:R-:W-:Y:S02]  /*6120*/  @UP2 USHF.R.U32.HI UR4, URZ, UR41, UR5 ;  /* 0x00000029ff042299 */ /* 0x000fe40008011605 */
[----:B------:R-:W-:Y:S02]  /*6130*/  @UP2 USHF.R.U32.HI UR7, URZ, UR41, UR10 ;  /* 0x00000029ff072299 */ /* 0x000fe4000801160a */
[----:B------:R-:W-:Y:S02]  /*6140*/  UIMAD UR4, UR39, UR4, URZ ;  /* 0x00000004270472a4 */ /* 0x000fe4000f8e02ff */
[----:B------:R-:W-:Y:S02]  /*6150*/  UIMAD.WIDE.U32 UR10, UR6, UR40, URZ ;  /* 0x00000028060a72a5 */ /* 0x000fe4000f8e00ff */
[----:B------:R-:W-:Y:S02]  /*6160*/  USEL UR5, UR37, UR12, !UP1 ;  /* 0x0000000c25057287 */ /* 0x000fe4000c800000 */
[----:B------:R-:W-:Y:S02]  /*6170*/  UIMAD UR8, UR39, UR7, URZ ;  /* 0x00000007270872a4 */ /* 0x000fe4000f8e02ff */
[----:B------:R-:W-:Y:S03]  /*6180*/  UISETP.GE.AND UP0, UPT, UR6, UR4, UPT ;  /* 0x000000040600728c */ /* 0x000fe6000bf06270 */
[----:B------:R-:W-:Y:S01]  /*6190*/  UMOV UR4, UR11 ;  /* 0x0000000b00047c82 */ /* 0x000fe20008000000 */
[----:B------:R-:W-:Y:S02]  /*61a0*/  UISETP.GE.OR UP0, UPT, UR5, UR8, UP0 ;  /* 0x000000080500728c */ /* 0x000fe40008706670 */
[----:B------:R-:W-:Y:S02]  /*61b0*/  USHF.R.U32.HI UR4, URZ, UR41, UR4 ;  /* 0x00000029ff047299 */ /* 0x000fe40008011604 */
[----:B------:R-:W-:Y:S02]  /*61c0*/  UIMAD.WIDE.U32 UR8, UR5, UR40, URZ ;  /* 0x00000028050872a5 */ /* 0x000fe4000f8e00ff */
[----:B------:R-:W-:Y:S02]  /*61d0*/  USEL UR11, UR6, UR4, !UP2 ;  /* 0x00000004060b7287 */ /* 0x000fe4000d000000 */
[----:B------:R-:W-:Y:S02]  /*61e0*/  UIADD3 UR8, UPT, UPT, -UR5, URZ, URZ ;  /* 0x000000ff05087290 */ /* 0x000fe4000fffe1ff */
[----:B------:R-:W-:Y:S01]  /*61f0*/  UIADD3 UR10, UPT, UPT, -UR11, URZ, URZ ;  /* 0x000000ff0b0a7290 */ /* 0x000fe2000fffe1ff */
[----:B------:R-:W-:Y:S01]  /*6200*/  @!UP0 UMOV UR4, UR9 ;  /* 0x0000000900048c82 */ /* 0x000fe20008000000 */
[----:B------:R-:W-:Y:S02]  /*6210*/  UIADD3 UR9, UPT, UPT, -UR6, URZ, URZ ;  /* 0x000000ff06097290 */ /* 0x000fe4000fffe1ff */
[----:B------:R-:W-:Y:S02]  /*6220*/  @!UP0 USHF.R.U32.HI UR4, URZ, UR41, UR4 ;  /* 0x00000029ff048299 */ /* 0x000fe40008011604 */
[----:B------:R-:W-:Y:S02]  /*6230*/  UIMAD UR10, UR39, UR10, UR6 ;  /* 0x0000000a270a72a4 */ /* 0x000fe4000f8e0206 */
[----:B------:R-:W-:Y:S04]  /*6240*/  @!UP0 USEL UR4, UR5, UR4, !UP2 ;  /* 0x0000000405048287 */ /* 0x000fe8000d000000 */
[----:B------:R-:W-:Y:S02]  /*6250*/  @!UP0 UIMAD UR10, UR7, UR10, UR4 ;  /* 0x0000000a070a82a4 */ /* 0x000fe4000f8e0204 */
[----:B------:R-:W-:Y:S02]  /*6260*/  @!UP0 UIADD3 UR11, UPT, UPT, UR11, -UR4, URZ ;  /* 0x800000040b0b8290 */ /* 0x000fe4000fffe0ff */
[----:B------:R-:W-:Y:S02]  /*6270*/  UIMAD UR7, UR42, UR8, UR37 ;  /* 0x000000082a0772a4 */ /* 0x000fe4000f8e0225 */
[----:B------:R-:W-:Y:S02]  /*6280*/  @!UP0 UIMAD UR6, UR11, UR39, UR5 ;  /* 0x000000270b0682a4 */ /* 0x000fe4000f8e0205 */
[----:B------:R-:W-:Y:S01]  /*6290*/  UIMAD UR4, UR58, UR9, UR36 ;  /* 0x000000093a0472a4 */ /* 0x000fe2000f8e0224 */
[----:B------:R-:W-:Y:S02]  /*62a0*/  @!UP0 UMOV UR5, UR10 ;  /* 0x0000000a00058c82 */ /* 0x000fe40008000000 */
[----:B------:R-:W-:Y:S02]  /*62b0*/  UIMAD UR37, UR5, UR42, UR7 ;  /* 0x0000002a052572a4 */ /* 0x000fe4000f8e0207 */
[----:B------:R-:W-:Y:S11]  /*62c0*/  UIMAD UR36, UR6, UR58, UR4 ;  /* 0x0000003a062472a4 */ /* 0x000ff6000f8e0204 */
[----:B------:R-:W-:Y:S01]  /*62d0*/  @!UPT UIADD3 URZ, UPT, UPT, URZ, URZ, URZ ;  /* 0x000000fffffff290 */ /* 0x000fe2000fffe0ff */
.L_x_91:
[----:B-1----:R-:W-:Y:S01]  /*62e0*/  UISETP.NE.AND UP0, UPT, UR38, 0x1, UPT ;  /* 0x000000012600788c */ /* 0x002fe2000bf05270 */
[----:B------:R-:W-:Y:S01]  /*62f0*/  R2UR UR11, R68 ;  /* 0x00000000440b72ca */ /* 0x000fe200000e0000 */
[----:B------:R-:W-:Y:S01]  /*6300*/  USHF.L.U32 UR50, UR25, 0x6, URZ ;  /* 0x0000000619327899 */ /* 0x000fe200080006ff */
[----:B------:R-:W-:Y:S01]  /*6310*/  IADD3 R61, PT, PT, R61, 0x1, RZ ;  /* 0x000000013d3d7810 */ /* 0x000fe20007ffe0ff */
[----:B------:R-:W-:Y:S07]  /*6320*/  USHF.L.U32 UR49, UR27, 0x6, URZ ;  /* 0x000000061b317899 */ /* 0x000fee00080006ff */
[----:B------:R-:W1:Y:S01]  /*6330*/  @!UP0 LDCU.128 UR12, c[0x0][0xb10] ;  /* 0x00016200ff0c87ac */ /* 0x000e620008000c00 */
[----:B------:R-:W2:Y:S01]  /*6340*/  @!UP0 LDCU UR5, c[0x0][0xb0c] ;  /* 0x00016180ff0587ac */ /* 0x000ea20008000800 */
[----:B------:R-:W4:Y:S01]  /*6350*/  @!UP0 LDCU UR10, c[0x0][0xb20] ;  /* 0x00016400ff0a87ac */ /* 0x000f220008000800 */
[----:B-1----:R-:W-:Y:S02]  /*6360*/  UIMAD.WIDE.U32 UR8, UR37, UR12, URZ ;  /* 0x0000000c250872a5 */ /* 0x002fe4000f8e00ff */
[----:B------:R-:W-:Y:S02]  /*6370*/  UIMAD.WIDE.U32 UR6, UR36, UR15, URZ ;  /* 0x0000000f240672a5 */ /* 0x000fe4000f8e00ff */
[----:B------:R-:W-:Y:S03]  /*6380*/  @!UP0 UISETP.NE.AND UP1, UPT, UR14, 0x1, UPT ;  /* 0x000000010e00888c */ /* 0x000fe6000bf25270 */
[----:B------:R-:W-:Y:S01]  /*6390*/  @!UP0 UMOV UR4, UR9 ;  /* 0x0000000900048c82 */ /* 0x000fe20008000000 */
[----:B--2---:R-:W-:Y:S02]  /*63a0*/  @!UP0 UISETP.NE.AND UP2, UPT, UR5, 0x1, UPT ;  /* 0x000000010500888c */ /* 0x004fe4000bf45270 */
[----:B------:R-:W-:Y:S01]  /*63b0*/  @!UP0 USHF.R.U32.HI UR4, URZ, UR13, UR4 ;  /* 0x0000000dff048299 */ /* 0x000fe20008011604 */
[----:B------:R-:W-:Y:S02]  /*63c0*/  @!UP0 UMOV UR6, UR7 ;  /* 0x0000000700068c82 */ /* 0x000fe40008000000 */
[----:B----4-:R-:W-:Y:S02]  /*63d0*/  @!UP0 USHF.R.U32.HI UR6, URZ, UR10, UR6 ;  /* 0x0000000aff068299 */ /* 0x010fe40008011606 */
[----:B------:R-:W-:Y:S02]  /*63e0*/  @!UP0 USEL UR7, UR37, UR4, !UP2 ;  /* 0x0000000425078287 */ /* 0x000fe4000d000000 */
[----:B------:R-:W-:Y:S04]  /*63f0*/  @!UP0 USEL UR6, UR36, UR6, !UP1 ;  /* 0x0000000624068287 */ /* 0x000fe8000c800000 */
[----:B------:R-:W-:Y:S02]  /*6400*/  @!UP0 UIADD3 UR4, UPT, UPT, -UR7, UR6, URZ ;  /* 0x0000000607048290 */ /* 0x000fe4000fffe1ff */
[----:B------:R-:W-:Y:S02]  /*6410*/  @!UP0 UIADD3 UR6, UPT, UPT, UR7, -UR6, URZ ;  /* 0x8000000607068290 */ /* 0x000fe4000fffe0ff */
[----:B------:R-:W-:Y:S02]  /*6420*/  @!UP0 UIMAD UR37, UR4, UR5, UR37 ;  /* 0x00000005042582a4 */ /* 0x000fe4000f8e0225 */
[----:B------:R-:W-:Y:S02]  /*6430*/  @!UP0 UIMAD UR36, UR6, UR14, UR36 ;  /* 0x0000000e062482a4 */ /* 0x000fe4000f8e0224 */
[----:B------:R-:W-:Y:S09]  /*6440*/  ULOP3.LUT UP0, URZ, UR11, 0x3f0, URZ, 0xc0, !UPT ;  /* 0x000003f00bff7892 */ /* 0x000ff2000f80c0ff */
[----:B------:R-:W-:Y:S05]  /*6450*/  BRA.U !UP0, `(.L_x_92) ;  /* 0x00000001087c7547 */ /* 0x000fea000b800000 */
[----:B------:R-:W1:Y:S01]  /*6460*/  LDCU.64 UR8, c[0x4][0x80] ;  /* 0x01001000ff0877ac */ /* 0x000e620008000a00 */
[----:B------:R-:W-:Y:S01]  /*6470*/  MOV R2, 0x0 ;  /* 0x0000000000027802 */ /* 0x000fe20000000f00 */
[----:B------:R-:W-:Y:S02]  /*6480*/  HFMA2 R12, -RZ, RZ, 0, 5.9604644775390625e-08 ;  /* 0x00000001ff0c7431 */ /* 0x000fe400000001ff */
[----:B------:R-:W-:Y:S01]  /*6490*/  IMAD.MOV.U32 R8, RZ, RZ, 0x70 ;  /* 0x00000070ff087424 */ /* 0x000fe200078e00ff */
[----:B------:R2:W4:Y:S01]  /*64a0*/  LDC.64 R14, c[0x4][R2] ;  /* 0x01000000020e7b82 */ /* 0x0005220000000a00 */
[----:B------:R-:W3:Y:S01]  /*64b0*/  LDCU.64 UR6, c[0x4][0x88] ;  /* 0x01001100ff0677ac */ /* 0x000ee20008000a00 */
[----:B------:R-:W-:Y:S01]  /*64c0*/  IMAD.MOV.U32 R13, RZ, RZ, RZ ;  /* 0x000000ffff0d7224 */ /* 0x000fe200078e00ff */
[----:B------:R-:W2:Y:S01]  /*64d0*/  LDCU.64 UR4, c[0x4][0x8] ;  /* 0x01000100ff0477ac */ /* 0x000ea20008000a00 */
[----:B-1----:R-:W-:Y:S01]  /*64e0*/  MOV R5, UR9 ;  /* 0x0000000900057c02 */ /* 0x002fe20008000f00 */
[----:B------:R-:W-:Y:S01]  /*64f0*/  IMAD.U32 R4, RZ, RZ, UR8 ;  /* 0x00000008ff047e24 */ /* 0x000fe2000f8e00ff */
[----:B---3--:R-:W-:Y:S01]  /*6500*/  MOV R7, UR7 ;  /* 0x0000000700077c02 */ /* 0x008fe20008000f00 */
[----:B------:R-:W-:Y:S01]  /*6510*/  IMAD.U32 R6, RZ, RZ, UR6 ;  /* 0x00000006ff067e24 */ /* 0x000fe2000f8e00ff */
[----:B--2---:R-:W-:Y:S01]  /*6520*/  MOV R11, UR5 ;  /* 0x00000005000b7c02 */ /* 0x004fe20008000f00 */
[----:B------:R-:W-:Y:S02]  /*6530*/  IMAD.U32 R10, RZ, RZ, UR4 ;  /* 0x00000004ff0a7e24 */ /* 0x000fe4000f8e00ff */
[----:B------:R-:W-:Y:S07]  /*6540*/  LEPC R20, `(.L_x_93) ;  /* 0x000000001014794e */ /* 0x000fee0000000000 */
[----:B----45:R-:W-:Y:S05]  /*6550*/  CALL.ABS.NOINC R14 ;  /* 0x000000000e007343 */ /* 0x030fea0003c00000 */
.L_x_93:
[----:B------:R-:W1:Y:S01]  /*6560*/  LDCU.64 UR8, c[0x4][0x80] ;  /* 0x01001000ff0877ac */ /* 0x000e620008000a00 */
[----:B------:R-:W2:Y:S01]  /*6570*/  LDC.64 R2, c[0x4][R2] ;  /* 0x0100000002027b82 */ /* 0x000ea20000000a00 */
[----:B------:R-:W-:Y:S02]  /*6580*/  HFMA2 R12, -RZ, RZ, 0, 5.9604644775390625e-08 ;  /* 0x00000001ff0c7431 */ /* 0x000fe400000001ff */
[----:B------:R-:W-:Y:S02]  /*6590*/  IMAD.MOV.U32 R8, RZ, RZ, 0x70 ;  /* 0x00000070ff087424 */ /* 0x000fe400078e00ff */
[----:B------:R-:W-:Y:S01]  /*65a0*/  IMAD.MOV.U32 R13, RZ, RZ, RZ ;  /* 0x000000ffff0d7224 */ /* 0x000fe200078e00ff */
[----:B------:R-:W3:Y:S01]  /*65b0*/  LDCU.64 UR6, c[0x4][0x88] ;  /* 0x01001100ff0677ac */ /* 0x000ee20008000a00 */
[----:B------:R-:W4:Y:S01]  /*65c0*/  LDCU.64 UR4, c[0x4][0x8] ;  /* 0x01000100ff0477ac */ /* 0x000f220008000a00 */
[----:B-1----:R-:W-:Y:S02]  /*65d0*/  MOV R4, UR8 ;  /* 0x0000000800047c02 */ /* 0x002fe40008000f00 */
[----:B------:R-:W-:Y:S02]  /*65e0*/  MOV R5, UR9 ;  /* 0x0000000900057c02 */ /* 0x000fe40008000f00 */
[----:B---3--:R-:W-:Y:S01]  /*65f0*/  MOV R7, UR7 ;  /* 0x0000000700077c02 */ /* 0x008fe20008000f00 */
[----:B------:R-:W-:Y:S01]  /*6600*/  IMAD.U32 R6, RZ, RZ, UR6 ;  /* 0x00000006ff067e24 */ /* 0x000fe2000f8e00ff */
[----:B----4-:R-:W-:Y:S01]  /*6610*/  MOV R11, UR5 ;  /* 0x00000005000b7c02 */ /* 0x010fe20008000f00 */
[----:B------:R-:W-:Y:S02]  /*6620*/  IMAD.U32 R10, RZ, RZ, UR4 ;  /* 0x00000004ff0a7e24 */ /* 0x000fe4000f8e00ff */
[----:B------:R-:W-:Y:S07]  /*6630*/  LEPC R20, `(.L_x_92) ;  /* 0x000000001014794e */ /* 0x000fee0000000000 */
[----:B--2---:R-:W-:Y:S05]  /*6640*/  CALL.ABS.NOINC R2 ;  /* 0x0000000002007343 */ /* 0x004fea0003c00000 */
.L_x_92:
[----:B------:R-:W-:Y:S02]  /*6650*/  ISETP.NE.U32.AND P0, PT, RZ, UR54, PT ;  /* 0x00000036ff007c0c */ /* 0x000fe4000bf05070 */
[C---:B------:R-:W-:Y:S02]  /*6660*/  ISETP.NE.U32.AND P1, PT, R54.reuse, RZ, PT ;  /* 0x000000ff3600720c */ /* 0x040fe40003f25070 */
[----:B------:R-:W-:Y:S02]  /*6670*/  ISETP.NE.U32.AND P4, PT, R54, RZ, PT ;  /* 0x000000ff3600720c */ /* 0x000fe40003f85070 */
[----:B------:R-:W-:Y:S02]  /*6680*/  ISETP.NE.AND.EX P0, PT, RZ, UR55, PT, P0 ;  /* 0x00000037ff007c0c */ /* 0x000fe4000bf05300 */
[C---:B------:R-:W-:Y:S02]  /*6690*/  ISETP.NE.AND.EX P1, PT, R55.reuse, RZ, PT, P1 ;  /* 0x000000ff3700720c */ /* 0x040fe40003f25310 */
[----:B------:R-:W-:Y:S02]  /*66a0*/  ISETP.NE.AND.EX P4, PT, R55, RZ, P0, P4 ;  /* 0x000000ff3700720c */ /* 0x000fe40000785340 */
[----:B---3--:R-:W-:Y:S02]  /*66b0*/  ISETP.NE.U32.AND P5, PT, R50, RZ, PT ;  /* 0x000000ff3200720c */ /* 0x008fe40003fa5070 */
[----:B------:R-:W-:Y:S02]  /*66c0*/  ISETP.NE.U32.AND P3, PT, RZ, UR54, PT ;  /* 0x00000036ff007c0c */ /* 0x000fe4000bf65070 */
[----:B------:R-:W-:Y:S02]  /*66d0*/  PLOP3.LUT P2, PT, PT, PT, PT, 0x8, 0x80 ;  /* 0x000000000080781c */ /* 0x000fe40003f4e170 */
[----:B------:R-:W-:Y:S02]  /*66e0*/  ISETP.NE.AND.EX P5, PT, R51, RZ, PT, P5 ;  /* 0x000000ff3300720c */ /* 0x000fe40003fa5350 */
[----:B------:R-:W-:Y:S03]  /*66f0*/  ISETP.NE.AND.EX P3, PT, RZ, UR55, PT, P3 ;  /* 0x00000037ff007c0c */ /* 0x000fe6000bf65330 */
[----:B------:R-:W-:Y:S01]  /*6700*/  @!P4 PLOP3.LUT P2, PT, P1, PT, PT, 0x80, 0x8 ;  /* 0x000000000008c81c */ /* 0x000fe20000f4f070 */
[----:B------:R-:W-:Y:S01]  /*6710*/  @!UPT UIADD3 URZ, UPT, UPT, URZ, URZ, URZ ;  /* 0x000000fffffff290 */ /* 0x000fe2000fffe0ff */
[----:B------:R-:W-:Y:S11]  /*6720*/  @!P1 BRA `(.L_x_94) ;  /* 0x0000000000309947 */ /* 0x000ff60003800000 */
[----:B------:R-:W-:Y:S01]  /*6730*/  ISETP.NE.U32.AND P0, PT, R52, RZ, PT ;  /* 0x000000ff3400720c */ /* 0x000fe20003f05070 */
[----:B------:R-:W1:Y:S01]  /*6740*/  LDCU.64 UR4, c[0x0][0x358] ;  /* 0x00006b00ff0477ac */ /* 0x000e620008000a00 */
[----:B------:R-:W-:Y:S02]  /*6750*/  IMAD.MOV.U32 R56, RZ, RZ, 0x1 ;  /* 0x00000001ff387424 */ /* 0x000fe400078e00ff */
[----:B------:R-:W-:Y:S11]  /*6760*/  ISETP.NE.AND.EX P0, PT, R53, RZ, PT, P0 ;  /* 0x000000ff3500720c */ /* 0x000ff60003f05300 */
[----:B------:R-:W-:Y:S02]  /*6770*/  @!UPT UIADD3 URZ, UPT, UPT, URZ, URZ, URZ ;  /* 0x000000fffffff290 */ /* 0x000fe4000fffe0ff */
[----:B------:R-:W2:Y:S01]  /*6780*/  @P0 LDC.64 R2, c[0x0][0x888] ;  /* 0x00022200ff020b82 */ /* 0x000ea20000000a00 */
[----:B------:R-:W-:Y:S04]  /*6790*/  @P0 IMAD R0, R54, UR60, RZ ;  /* 0x0000003c36000c24 */ /* 0x000fe8000f8e02ff */
[----:B--2---:R-:W-:Y:S04]  /*67a0*/  @P0 IMAD.WIDE R2, R0, 0x4, R2 ;  /* 0x0000000400020825 */ /* 0x004fe800078e0202 */
[----:B------:R-:W-:Y:S01]  /*67b0*/  HFMA2 R0, -RZ, RZ, 0, 5.9604644775390625e-08 ;  /* 0x00000001ff007431 */ /* 0x000fe200000001ff */
[----:B-1---5:R1:W5:Y:S04]  /*67c0*/  @P0 LDG.E R26, desc[UR4][R2.64] ;  /* 0x00000004021a0981 */ /* 0x022368000c1e1900 */
[----:B------:R-:W-:Y:S01]  /*67d0*/  @!P0 PRMT R56, R0, 0x7610, R56 ;  /* 0x0000761000388816 */ /* 0x000fe20000000038 */
[----:B-1----:R-:W2:Y:S06]  /*67e0*/  @!P0 LDC R26, c[0x0][0x880] ;  /* 0x00022000ff1a8b82 */ /* 0x002eac0000000800 */
.L_x_94:
[----:B------:R-:W-:Y:S05]  /*67f0*/  @!P5 BRA `(.L_x_95) ;  /* 0x000000000024d947 */ /* 0x000fea0003800000 */
[----:B------:R-:W-:Y:S01]  /*6800*/  ISETP.NE.U32.AND P0, PT, R48, RZ, PT ;  /* 0x000000ff3000720c */ /* 0x000fe20003f05070 */
[----:B------:R-:W1:Y:S03]  /*6810*/  LDCU.64 UR4, c[0x0][0x358] ;  /* 0x00006b00ff0477ac */ /* 0x000e660008000a00 */
[----:B------:R-:W-:Y:S11]  /*6820*/  ISETP.NE.AND.EX P0, PT, R49, RZ, PT, P0 ;  /* 0x000000ff3100720c */ /* 0x000ff60003f05300 */
[----:B------:R-:W-:Y:S02]  /*6830*/  @!UPT UIADD3 URZ, UPT, UPT, URZ, URZ, URZ ;  /* 0x000000fffffff290 */ /* 0x000fe4000fffe0ff */
[----:B------:R-:W3:Y:S01]  /*6840*/  @P0 LDC.64 R2, c[0x0][0x8a8] ;  /* 0x00022a00ff020b82 */ /* 0x000ee20000000a00 */
[----:B------:R-:W-:Y:S04]  /*6850*/  @P0 IMAD R0, R50, UR60, RZ ;  /* 0x0000003c32000c24 */ /* 0x000fe8000f8e02ff */
[----:B---3--:R-:W-:Y:S05]  /*6860*/  @P0 IMAD.WIDE R2, R0, 0x4, R2 ;  /* 0x0000000400020825 */ /* 0x008fea00078e0202 */
[----:B-1---5:R1:W5:Y:S02]  /*6870*/  @P0 LDG.E R24, desc[UR4][R2.64] ;  /* 0x0000000402180981 */ /* 0x022364000c1e1900 */
[----:B-1----:R-:W3:Y:S02]  /*6880*/  @!P0 LDC R24, c[0x0][0x8a0] ;  /* 0x00022800ff188b82 */ /* 0x002ee40000000800 */
.L_x_95:
[----:B--2--5:R-:W-:Y:S01]  /*6890*/  FSETP.NEU.AND P0, PT, R26, RZ, PT ;  /* 0x000000ff1a00720b */ /* 0x024fe20003f0d000 */
[----:B------:R-:W-:Y:S01]  /*68a0*/  IMAD.U32 R2, RZ, RZ, UR45 ;  /* 0x0000002dff027e24 */ /* 0x000fe2000f8e00ff */
[----:B------:R-:W-:Y:S01]  /*68b0*/  SEL R5, RZ, 0xffffffff, P3 ;  /* 0xffffffffff057807 */ /* 0x000fe20001800000 */
[----:B------:R-:W-:Y:S01]  /*68c0*/  ULOP3.LUT UR4, UR53, 0x1, URZ, 0x3c, !UPT ;  /* 0x0000000135047892 */ /* 0x000fe2000f8e3cff */
[----:B------:R-:W-:Y:S01]  /*68d0*/  @!P4 LOP3.LUT P3, RZ, R56, 0xff, RZ, 0xc0, !PT ;  /* 0x000000ff38ffc812 */ /* 0x000fe2000786c0ff */
[----:B------:R-:W-:Y:S01]  /*68e0*/  BSSY B1, `(.L_x_96) ;  /* 0x000004a000017945 */ /* 0x000fe20003800000 */
[----:B------:R-:W-:Y:S01]  /*68f0*/  @!P4 SEL R0, RZ, 0xffffffff, P0 ;  /* 0xffffffffff00c807 */ /* 0x000fe20000000000 */
[----:B------:R-:W-:Y:S01]  /*6900*/  IMAD.MOV.U32 R76, RZ, RZ, 0x1 ;  /* 0x00000001ff4c7424 */ /* 0x000fe200078e00ff */
[----:B------:R-:W-:Y:S01]  /*6910*/  LEA R2, R2, UR43, 0x3 ;  /* 0x0000002b02027c11 */ /* 0x000fe2000f8e18ff */
[----:B------:R-:W-:Y:S01]  /*6920*/  IMAD.U32 R74, RZ, RZ, UR4 ;  /* 0x00000004ff4a7e24 */ /* 0x000fe2000f8e00ff */
[----:B------:R-:W-:Y:S01]  /*6930*/  @P2 SEL R0, R5, R0, !P3 ;  /* 0x0000000005002207 */ /* 0x000fe20005800000 */
[----:B------:R-:W-:Y:S01]  /*6940*/  IMAD.U32 R75, RZ, RZ, UR45 ;  /* 0x0000002dff4b7e24 */ /* 0x000fe2000f8e00ff */
[----:B------:R-:W-:Y:S02]  /*6950*/  LEA R73, R22, UR43, 0x3 ;  /* 0x0000002b16497c11 */ /* 0x000fe4000f8e18ff */
[----:B------:R-:W-:Y:S02]  /*6960*/  CS2R R46, SRZ ;  /* 0x00000000002e7805 */ /* 0x000fe4000001ff00 */
[----:B------:R-:W-:Y:S02]  /*6970*/  @!P4 LOP3.LUT R0, R0, 0x1, RZ, 0xc0, !PT ;  /* 0x000000010000c812 */ /* 0x000fe400078ec0ff */
[----:B------:R-:W-:Y:S02]  /*6980*/  CS2R R44, SRZ ;  /* 0x00000000002c7805 */ /* 0x000fe4000001ff00 */
[----:B------:R-:W-:Y:S02]  /*6990*/  SHF.L.U32 R3, R63, 0x1f, RZ ;  /* 0x0000001f3f037819 */ /* 0x000fe400000006ff */
[----:B------:R-:W-:Y:S02]  /*69a0*/  CS2R R42, SRZ ;  /* 0x00000000002a7805 */ /* 0x000fe4000001ff00 */
[----:B------:R-:W-:Y:S02]  /*69b0*/  ISETP.NE.U32.OR P5, PT, R0, 0x1, P4 ;  /* 0x000000010000780c */ /* 0x000fe400027a5470 */
[----:B------:R-:W-:Y:S02]  /*69c0*/  CS2R R40, SRZ ;  /* 0x0000000000287805 */ /* 0x000fe4000001ff00 */
[----:B------:R-:W-:Y:S02]  /*69d0*/  LEA.HI R25, R22, R22, RZ, 0x1 ;  /* 0x0000001616197211 */ /* 0x000fe400078f08ff */
[----:B------:R-:W-:Y:S02]  /*69e0*/  CS2R R38, SRZ ;  /* 0x0000000000267805 */ /* 0x000fe4000001ff00 */
[----:B------:R-:W-:Y:S02]  /*69f0*/  LOP3.LUT P4, R60, R56, 0xff, RZ, 0xc0, !PT ;  /* 0x000000ff383c7812 */ /* 0x000fe4000788c0ff */
[----:B------:R-:W-:Y:S02]  /*6a00*/  CS2R R36, SRZ ;  /* 0x0000000000247805 */ /* 0x000fe4000001ff00 */
[----:B------:R-:W-:Y:S02]  /*6a10*/  SEL R4, RZ, 0xffffffff, P0 ;  /* 0xffffffffff047807 */ /* 0x000fe40000000000 */
[----:B------:R-:W-:Y:S02]  /*6a20*/  CS2R R34, SRZ ;  /* 0x0000000000227805 */ /* 0x000fe4000001ff00 */
[----:B------:R-:W-:Y:S02]  /*6a30*/  P2R R70, PR, RZ, 0x20 ;  /* 0x00000020ff467803 */ /* 0x000fe40000000000 */
[----:B------:R-:W-:Y:S02]  /*6a40*/  CS2R R32, SRZ ;  /* 0x0000000000207805 */ /* 0x000fe4000001ff00 */
[----:B------:R-:W-:Y:S02]  /*6a50*/  @P1 SEL R4, R5, R4, !P4 ;  /* 0x0000000405041207 */ /* 0x000fe40006000000 */
[----:B------:R-:W-:Y:S02]  /*6a60*/  @P5 SHF.L.U32 R0, R74, 0x1f, RZ ;  /* 0x0000001f4a005819 */ /* 0x000fe400000006ff */
[----:B------:R-:W-:Y:S02]  /*6a70*/  LOP3.LUT R4, R4, 0x1, RZ, 0xc0, !PT ;  /* 0x0000000104047812 */ /* 0x000fe400078ec0ff */
[----:B------:R1:W2:Y:S02]  /*6a80*/  @P5 SYNCS.PHASECHK.TRANS64.TRYWAIT P3, [R2+URZ+0x30], R0 ;  /* 0x00003000020055a7 */ /* 0x0002a400080611ff */
[----:B------:R-:W-:Y:S04]  /*6a90*/  ISETP.NE.U32.AND P0, PT, R4, 0x1, PT ;  /* 0x000000010400780c */ /* 0x000fe80003f05070 */
[----:B------:R-:W-:Y:S01]  /*6aa0*/  P2R R77, PR, RZ, 0x1 ;  /* 0x00000001ff4d7803 */ /* 0x000fe20000000000 */
[----:B------:R4:W3:Y:S01]  /*6ab0*/  SYNCS.PHASECHK.TRANS64.TRYWAIT P2, [R73+URZ+0x90], R3 ;  /* 0x00009003490075a7 */ /* 0x0008e200080411ff */
[C---:B-1----:R-:W-:Y:S01]  /*6ac0*/  IMAD.SHL.U32 R0, R25.reuse, 0x20, RZ ;  /* 0x0000002019007824 */ /* 0x042fe200078e00ff */
[----:B------:R-:W-:Y:S04]  /*6ad0*/  LOP3.LUT R25, R25, 0xffe, RZ, 0xc0, !PT ;  /* 0x00000ffe19197812 */ /* 0x000fe800078ec0ff */
[----:B------:R-:W-:Y:S01]  /*6ae0*/  LOP3.LUT R0, R0, 0xffffffc0, RZ, 0xc0, !PT ;  /* 0xffffffc000007812 */ /* 0x000fe200078ec0ff */
[----:B------:R-:W-:Y:S04]  /*6af0*/  IMAD.IADD R25, R22, 0x1, -R25 ;  /* 0x0000000116197824 */ /* 0x000fe800078e0a19 */
[----:B------:R-:W-:Y:S04]  /*6b00*/  IMAD.IADD R0, R23, 0x1, R0 ;  /* 0x0000000117007824 */ /* 0x000fe800078e0200 */
[----:B------:R-:W-:Y:S01]  /*6b10*/  IMAD R25, R25, 0x100000, R0 ;  /* 0x0010000019197824 */ /* 0x000fe200078e0200 */
[----:B--2---:R-:W-:Y:S01]  /*6b20*/  @P5 SEL R76, RZ, 0x1, !P3 ;  /* 0x00000001ff4c5807 */ /* 0x004fe20005800000 */
[----:B----4-:R-:W-:Y:S06]  /*6b30*/  @!P5 BRA `(.L_x_97) ;  /* 0x000000000090d947 */ /* 0x010fec0003800000 */
[----:B------:R-:W-:Y:S01]  /*6b40*/  HFMA2 R39, -RZ, RZ, 0, 0 ;  /* 0x00000000ff277431 */ /* 0x000fe200000001ff */
[----:B------:R-:W-:Y:S01]  /*6b50*/  ISETP.NE.AND P0, PT, R76, RZ, PT ;  /* 0x000000ff4c00720c */ /* 0x000fe20003f05270 */
[----:B------:R-:W-:Y:S01]  /*6b60*/  IMAD.U32 R5, RZ, RZ, UR45 ;  /* 0x0000002dff057e24 */ /* 0x000fe2000f8e00ff */
[----:B------:R-:W-:Y:S11]  /*6b70*/  BSSY B0, `(.L_x_98) ;  /* 0x0000005000007945 */ /* 0x000ff60003800000 */
[----:B------:R-:W-:Y:S05]  /*6b80*/  @P0 BRA `(.L_x_99) ;  /* 0x00000000000c0947 */ /* 0x000fea0003800000 */
[----:B------:R-:W-:Y:S04]  /*6b90*/  SHF.L.U32 R0, R74, 0x1f, RZ ;  /* 0x0000001f4a007819 */ /* 0x000fe800000006ff */
[----:B------:R-:W1:Y:S02]  /*6ba0*/  SYNCS.PHASECHK.TRANS64.TRYWAIT P0, [R2+URZ+0x30], R0 ;  /* 0x00003000020075a7 */ /* 0x000e6400080011ff */
[----:B-1----:R-:W-:Y:S05]  /*6bb0*/  @!P0 BRA `(.L_x_100) ;  /* 0x0000001c00488947 */ /* 0x002fea0003800000 */
.L_x_99:
[----:B------:R-:W-:Y:S05]  /*6bc0*/  BSYNC B0 ;  /* 0x0000000000007941 */ /* 0x000fea0003800000 */
.L_x_98:
[----:B------:R-:W-:Y:S01]  /*6bd0*/  ISETP.NE.AND P0, PT, R77, RZ, PT ;  /* 0x000000ff4d00720c */ /* 0x000fe20003f05270 */
[----:B------:R-:W-:Y:S01]  /*6be0*/  IMAD.MOV.U32 R38, RZ, RZ, RZ ;  /* 0x000000ffff267224 */ /* 0x000fe200078e00ff */
[----:B------:R-:W-:Y:S02]  /*6bf0*/  CS2R R36, SRZ ;  /* 0x0000000000247805 */ /* 0x000fe4000001ff00 */
[----:B------:R-:W-:Y:S02]  /*6c00*/  CS2R R34, SRZ ;  /* 0x0000000000227805 */ /* 0x000fe4000001ff00 */
[----:B------:R-:W-:Y:S02]  /*6c10*/  CS2R R32, SRZ ;  /* 0x0000000000207805 */ /* 0x000fe4000001ff00 */
[----:B------:R-:W-:Y:S02]  /*6c20*/  CS2R R42, SRZ ;  /* 0x00000000002a7805 */ /* 0x000fe4000001ff00 */
[----:B------:R-:W-:Y:S02]  /*6c30*/  CS2R R40, SRZ ;  /* 0x0000000000287805 */ /* 0x000fe4000001ff00 */
[----:B------:R-:W-:Y:S02]  /*6c40*/  CS2R R46, SRZ ;  /* 0x00000000002e7805 */ /* 0x000fe4000001ff00 */
[----:B------:R-:W-:Y:S01]  /*6c50*/  CS2R R44, SRZ ;  /* 0x00000000002c7805 */ /* 0x000fe2000001ff00 */
[----:B------:R-:W-:Y:S01]  /*6c60*/  @P0 IMAD R5, R5, 0x800, R27 ;  /* 0x0000080005050824 */ /* 0x000fe200078e021b */
[----:B------:R-:W-:Y:S05]  /*6c70*/  @P0 WARPSYNC.ALL ;  /* 0x0000000000000948 */ /* 0x000fea0003800000 */
[----:B------:R-:W-:Y:S01]  /*6c80*/  @P0 LEA R5, R5, UR43, 0x2 ;  /* 0x0000002b05050c11 */ /* 0x000fe2000f8e10ff */
[----:B------:R-:W-:Y:S04]  /*6c90*/  UIADD3 UR4, UPT, UPT, UR45, 0x1, URZ ;  /* 0x000000012d047890 */ /* 0x000fe8000fffe0ff */
[----:B------:R2:W4:Y:S01]  /*6ca0*/  @P0 LDSM.16.M88.4 R32, [R5+0x400] ;  /* 0x000400000520083b */ /* 0x0005220000000200 */
[----:B------:R-:W-:Y:S01]  /*6cb0*/  @P0 VIADD R4, R5, 0x400 ;  /* 0x0000040005040836 */ /* 0x000fe20000000000 */
[----:B------:R-:W-:Y:S01]  /*6cc0*/  UISETP.NE.AND UP0, UPT, UR4, 0x3, UPT ;  /* 0x000000030400788c */ /* 0x000fe2000bf05270 */
[C-C-:B-1----:R-:W-:Y:S02]  /*6cd0*/  @P0 IMAD R2, R65.reuse, 0x4, R5.reuse ;  /* 0x0000000441020824 */ /* 0x142fe400078e0205 */
[C---:B------:R-:W-:Y:S01]  /*6ce0*/  @P0 IMAD R4, R64.reuse, 0x4, R4 ;  /* 0x0000000440040824 */ /* 0x040fe200078e0204 */
[----:B------:R-:W-:Y:S01]  /*6cf0*/  USEL UR5, URZ, 0x1, UP0 ;  /* 0x00000001ff057887 */ /* 0x000fe20008000000 */
[----:B------:R-:W-:Y:S01]  /*6d00*/  @P0 IMAD R0, R64, 0x4, R5 ;  /* 0x0000000440000824 */ /* 0x000fe200078e0205 */
[----:B------:R2:W1:Y:S01]  /*6d10*/  @P0 LDSM.16.M88.4 R36, [R2+0x400] ;  /* 0x000400000224083b */ /* 0x0004620000000200 */
[----:B------:R-:W-:Y:S01]  /*6d20*/  @P0 IMAD R4, R65, 0x4, R4 ;  /* 0x0000000441040824 */ /* 0x000fe200078e0204 */
[----:B------:R-:W-:Y:S02]  /*6d30*/  USEL UR4, UR4, URZ, UP0 ;  /* 0x000000ff04047287 */ /* 0x000fe40008000000 */
[----:B------:R2:W1:Y:S01]  /*6d40*/  @P0 LDSM.16.M88.4 R40, [R0+0x400] ;  /* 0x000400000028083b */ /* 0x0004620000000200 */
[----:B------:R-:W-:Y:S03]  /*6d50*/  LOP3.LUT R74, R74, UR5, RZ, 0x3c, !PT ;  /* 0x000000054a4a7c12 */ /* 0x000fe6000f8e3cff */
[----:B------:R2:W1:Y:S01]  /*6d60*/  @P0 LDSM.16.M88.4 R44, [R4] ;  /* 0x00000000042c083b */ /* 0x0004620000000200 */
[----:B------:R-:W-:Y:S03]  /*6d70*/  IMAD.U32 R75, RZ, RZ, UR4 ;  /* 0x00000004ff4b7e24 */ /* 0x000fe6000f8e00ff */
.L_x_97:
[----:B------:R-:W-:Y:S05]  /*6d80*/  BSYNC B1 ;  /* 0x0000000000017941 */ /* 0x000fea0003800000 */
.L_x_96:
[----:B--2---:R-:W-:Y:S04]  /*6d90*/  SHF.R.U32.HI R0, RZ, 0x15, R25 ;  /* 0x00000015ff007819 */ /* 0x004fe80000011619 */
[----:B------:R-:W-:Y:S01]  /*6da0*/  LOP3.LUT P0, RZ, R0, 0x3, R57, 0x48, !PT ;  /* 0x0000000300ff7812 */ /* 0x000fe20007804839 */
[----:B------:R-:W-:Y:S01]  /*6db0*/  @!UPT UIADD3 URZ, UPT, UPT, URZ, URZ, URZ ;  /* 0x000000fffffff290 */ /* 0x000fe2000fffe0ff */
[----:B---3--:R-:W-:Y:S11]  /*6dc0*/  @P2 BRA `(.L_x_101) ;  /* 0x0000000000082947 */ /* 0x008ff60003800000 */
[----:B------:R-:W2:Y:S02]  /*6dd0*/  SYNCS.PHASECHK.TRANS64.TRYWAIT P1, [R73+URZ+0x90], R3 ;  /* 0x00009003490075a7 */ /* 0x000ea400080211ff */
[----:B--2---:R-:W-:Y:S05]  /*6de0*/  @!P1 BRA `(.L_x_102) ;  /* 0x0000001800d09947 */ /* 0x004fea0003800000 */
.L_x_101:
[----:B------:R-:W-:Y:S05]  /*6df0*/  @!P0 BRA `(.L_x_103) ;  /* 0x0000000000408947 */ /* 0x000fea0003800000 */
[----:B------:R-:W3:Y:S01]  /*6e00*/  LDCU.64 UR8, c[0x4][0x70] ;  /* 0x01000e00ff0877ac */ /* 0x000ee20008000a00 */
[----:B--2---:R-:W-:Y:S01]  /*6e10*/  MOV R3, 0x0 ;  /* 0x0000000000037802 */ /* 0x004fe20000000f00 */
[----:B------:R-:W-:Y:S02]  /*6e20*/  HFMA2 R12, -RZ, RZ, 0, 5.9604644775390625e-08 ;  /* 0x00000001ff0c7431 */ /* 0x000fe400000001ff */
[----:B------:R-:W-:Y:S02]  /*6e30*/  IMAD.MOV.U32 R8, RZ, RZ, 0x192 ;  /* 0x00000192ff087424 */ /* 0x000fe400078e00ff */
[----:B------:R-:W-:Y:S01]  /*6e40*/  IMAD.MOV.U32 R13, RZ, RZ, RZ ;  /* 0x000000ffff0d7224 */ /* 0x000fe200078e00ff */
[----:B------:R-:W2:Y:S01]  /*6e50*/  LDCU.64 UR6, c[0x4][0x78] ;  /* 0x01000f00ff0677ac */ /* 0x000ea20008000a00 */
[----:B------:R-:W1:Y:S01]  /*6e60*/  LDC.64 R2, c[0x4][R3] ;  /* 0x0100000003027b82 */ /* 0x000e620000000a00 */
[----:B------:R-:W5:Y:S01]  /*6e70*/  LDCU.64 UR4, c[0x4][0x10] ;  /* 0x01000200ff0477ac */ /* 0x000f620008000a00 */
[----:B---3--:R-:W-:Y:S01]  /*6e80*/  MOV R5, UR9 ;  /* 0x0000000900057c02 */ /* 0x008fe20008000f00 */
[----:B------:R-:W-:Y:S01]  /*6e90*/  IMAD.U32 R4, RZ, RZ, UR8 ;  /* 0x00000008ff047e24 */ /* 0x000fe2000f8e00ff */
[----:B--2---:R-:W-:Y:S01]  /*6ea0*/  MOV R7, UR7 ;  /* 0x0000000700077c02 */ /* 0x004fe20008000f00 */
[----:B------:R-:W-:Y:S01]  /*6eb0*/  IMAD.U32 R6, RZ, RZ, UR6 ;  /* 0x00000006ff067e24 */ /* 0x000fe2000f8e00ff */
[----:B-----5:R-:W-:Y:S01]  /*6ec0*/  MOV R11, UR5 ;  /* 0x00000005000b7c02 */ /* 0x020fe20008000f00 */
[----:B------:R-:W-:Y:S02]  /*6ed0*/  IMAD.U32 R10, RZ, RZ, UR4 ;  /* 0x00000004ff0a7e24 */ /* 0x000fe4000f8e00ff */
[----:B------:R-:W-:Y:S07]  /*6ee0*/  LEPC R20, `(.L_x_103) ;  /* 0x000000001014794e */ /* 0x000fee0000000000 */
[----:B-1--4-:R-:W-:Y:S05]  /*6ef0*/  CALL.ABS.NOINC R2 ;  /* 0x0000000002007343 */ /* 0x012fea0003c00000 */
.L_x_103:
[----:B------:R-:W-:Y:S05]  /*6f00*/  WARPSYNC.ALL ;  /* 0x0000000000007948 */ /* 0x000fea0003800000 */
[----:B------:R-:W-:Y:S01]  /*6f10*/  R2UR UR4, R25 ;  /* 0x00000000190472ca */ /* 0x000fe200000e0000 */
[----:B------:R-:W-:Y:S01]  /*6f20*/  BSSY.RECONVERGENT B0, `(.L_x_104) ;  /* 0x000003f000007945 */ /* 0x000fe20003800200 */
[----:B------:R-:W-:Y:S02]  /*6f30*/  MOV R20, UR45 ;  /* 0x0000002d00147c02 */ /* 0x000fe40008000f00 */
[----:B------:R-:W-:Y:S02]  /*6f40*/  SHF.L.U32 R71, R65, 0x2, RZ ;  /* 0x0000000241477819 */ /* 0x000fe400000006ff */
[----:B------:R-:W-:Y:S02]  /*6f50*/  LEA R20, R20, R27, 0xb ;  /* 0x0000001b14147211 */ /* 0x000fe400078e58ff */
[----:B------:R-:W-:Y:S02]  /*6f60*/  SHF.L.U32 R72, R64, 0x2, RZ ;  /* 0x0000000240487819 */ /* 0x000fe400000006ff */
[----:B------:R-:W-:Y:S02]  /*6f70*/  LEA R20, R20, UR43, 0x2 ;  /* 0x0000002b14147c11 */ /* 0x000fe4000f8e10ff */
[----:B------:R-:W-:Y:S01]  /*6f80*/  ISETP.NE.AND P0, PT, R66, RZ, PT ;  /* 0x000000ff4200720c */ /* 0x000fe20003f05270 */
[----:B------:R-:W3:Y:S02]  /*6f90*/  LDTM.16dp128bit.x8 R4, tmem[UR4] ;  /* 0x00000004000479ee */ /* 0x000ee40008180000 */
[C---:B---3--:R-:W-:Y:S01]  /*6fa0*/  FMUL R0, R24.reuse, R4 ;  /* 0x0000000418007220 */ /* 0x048fe20000400000 */
[C---:B------:R-:W-:Y:S01]  /*6fb0*/  FMUL R2, R24.reuse, R5 ;  /* 0x0000000518027220 */ /* 0x040fe20000400000 */
[C---:B--2---:R-:W-:Y:S01]  /*6fc0*/  FMUL R3, R24.reuse, R6 ;  /* 0x0000000618037220 */ /* 0x044fe20000400000 */
[----:B------:R-:W-:Y:S01]  /*6fd0*/  FMUL R7, R24, R7 ;  /* 0x0000000718077220 */ /* 0x000fe20000400000 */
[----:B----4-:R-:W-:Y:S01]  /*6fe0*/  FFMA R28, R26, R32, R0 ;  /* 0x000000201a1c7223 */ /* 0x010fe20000000000 */
[----:B------:R-:W-:Y:S01]  /*6ff0*/  FMUL R4, R24, R8 ;  /* 0x0000000818047220 */ /* 0x000fe20000400000 */
[----:B------:R-:W-:Y:S01]  /*7000*/  FFMA R29, R26, R33, R2 ;  /* 0x000000211a1d7223 */ /* 0x000fe20000000002 */
[----:B------:R-:W-:Y:S01]  /*7010*/  FMUL R5, R24, R9 ;  /* 0x0000000918057220 */ /* 0x000fe20000400000 */
[----:B------:R-:W-:Y:S01]  /*7020*/  FFMA R30, R26, R34, R3 ;  /* 0x000000221a1e7223 */ /* 0x000fe20000000003 */
[----:B------:R-:W-:Y:S01]  /*7030*/  FMUL R6, R24, R10 ;  /* 0x0000000a18067220 */ /* 0x000fe20000400000 */
[----:B------:R-:W-:Y:S01]  /*7040*/  FFMA R31, R26, R35, R7 ;  /* 0x000000231a1f7223 */ /* 0x000fe20000000007 */
[----:B------:R-:W-:Y:S01]  /*7050*/  FMUL R11, R24, R11 ;  /* 0x0000000b180b7220 */ /* 0x000fe20000400000 */
[----:B-1----:R-:W-:Y:S01]  /*7060*/  FFMA R4, R26, R36, R4 ;  /* 0x000000241a047223 */ /* 0x002fe20000000004 */
[----:B------:R-:W-:Y:S01]  /*7070*/  FMUL R8, R24, R12 ;  /* 0x0000000c18087220 */ /* 0x000fe20000400000 */
[----:B------:R-:W-:Y:S01]  /*7080*/  FFMA R5, R26, R37, R5 ;  /* 0x000000251a057223 */ /* 0x000fe20000000005 */
[----:B------:R1:W-:Y:S01]  /*7090*/  STSM.16.M88.4 [R20+0x400], R28 ;  /* 0x0004001c14007844 */ /* 0x0003e20000000200 */
[----:B------:R-:W-:Y:S01]  /*70a0*/  FMUL R9, R24, R13 ;  /* 0x0000000d18097220 */ /* 0x000fe20000400000 */
[----:B------:R-:W-:Y:S01]  /*70b0*/  FFMA R6, R26, R38, R6 ;  /* 0x000000261a067223 */ /* 0x000fe20000000006 */
[C---:B------:R-:W-:Y:S01]  /*70c0*/  FMUL R10, R24.reuse, R14 ;  /* 0x0000000e180a7220 */ /* 0x040fe20000400000 */
[----:B------:R-:W-:Y:S01]  /*70d0*/  FMUL R13, R24, R17 ;  /* 0x00000011180d7220 */ /* 0x000fe20000400000 */
[C---:B------:R-:W-:Y:S01]  /*70e0*/  IADD3 R17, PT, PT, R71.reuse, 0x400, R20 ;  /* 0x0000040047117810 */ /* 0x040fe20007ffe014 */
[----:B------:R-:W-:Y:S01]  /*70f0*/  FFMA R7, R26, R39, R11 ;  /* 0x000000271a077223 */ /* 0x000fe2000000000b */
[----:B------:R-:W-:Y:S01]  /*7100*/  FMUL R15, R24, R15 ;  /* 0x0000000f180f7220 */ /* 0x000fe20000400000 */
[----:B------:R-:W-:Y:S01]  /*7110*/  FFMA R8, R26, R40, R8 ;  /* 0x000000281a087223 */ /* 0x000fe20000000008 */
[----:B------:R-:W-:Y:S01]  /*7120*/  FMUL R12, R24, R16 ;  /* 0x00000010180c7220 */ /* 0x000fe20000400000 */
[C---:B------:R-:W-:Y:S01]  /*7130*/  FFMA R9, R26.reuse, R41, R9 ;  /* 0x000000291a097223 */ /* 0x040fe20000000009 */
[----:B------:R1:W-:Y:S01]  /*7140*/  STSM.16.M88.4 [R17], R4 ;  /* 0x0000000411007844 */ /* 0x0003e20000000200 */
[----:B------:R-:W-:Y:S01]  /*7150*/  FFMA R10, R26, R42, R10 ;  /* 0x0000002a1a0a7223 */ /* 0x000fe2000000000a */
[----:B------:R-:W-:Y:S01]  /*7160*/  FMUL R14, R24, R18 ;  /* 0x00000012180e7220 */ /* 0x000fe20000400000 */
[----:B------:R-:W-:Y:S01]  /*7170*/  IADD3 R16, PT, PT, R72, 0x400, R20 ;  /* 0x0000040048107810 */ /* 0x000fe20007ffe014 */
[----:B------:R-:W-:Y:S01]  /*7180*/  FFMA R11, R26, R43, R15 ;  /* 0x0000002b1a0b7223 */ /* 0x000fe2000000000f */
[----:B------:R-:W-:Y:S01]  /*7190*/  FMUL R19, R24, R19 ;  /* 0x0000001318137220 */ /* 0x000fe20000400000 */
[C---:B------:R-:W-:Y:S01]  /*71a0*/  FFMA R12, R26.reuse, R44, R12 ;  /* 0x0000002c1a0c7223 */ /* 0x040fe2000000000c */
[C---:B------:R-:W-:Y:S01]  /*71b0*/  FFMA R13, R26.reuse, R45, R13 ;  /* 0x0000002d1a0d7223 */ /* 0x040fe2000000000d */
[C---:B------:R-:W-:Y:S01]  /*71c0*/  FFMA R14, R26.reuse, R46, R14 ;  /* 0x0000002e1a0e7223 */ /* 0x040fe2000000000e */
[----:B------:R1:W-:Y:S01]  /*71d0*/  STSM.16.M88.4 [R16], R8 ;  /* 0x0000000810007844 */ /* 0x0003e20000000200 */
[----:B------:R-:W-:Y:S01]  /*71e0*/  IADD3 R0, PT, PT, R71, R16, RZ ;  /* 0x0000001047007210 */ /* 0x000fe20007ffe0ff */
[----:B------:R-:W-:Y:S05]  /*71f0*/  FFMA R15, R26, R47, R19 ;  /* 0x0000002f1a0f7223 */ /* 0x000fea0000000013 */
[----:B------:R1:W-:Y:S01]  /*7200*/  STSM.16.M88.4 [R0], R12 ;  /* 0x0000000c00007844 */ /* 0x0003e20000000200 */
[----:B------:R-:W-:Y:S01]  /*7210*/  @!PT LDS RZ, [RZ] ;  /* 0x00000000fffff984 */ /* 0x000fe20000000800 */
[----:B------:R-:W-:Y:S01]  /*7220*/  @!PT LDS RZ, [RZ] ;  /* 0x00000000fffff984 */ /* 0x000fe20000000800 */
[----:B------:R-:W-:Y:S01]  /*7230*/  @!PT LDS RZ, [RZ] ;  /* 0x00000000fffff984 */ /* 0x000fe20000000800 */
[----:B------:R-:W-:Y:S01]  /*7240*/  @!PT LDS RZ, [RZ] ;  /* 0x00000000fffff984 */ /* 0x000fe20000000800 */
[----:B------:R2:W-:Y:S06]  /*7250*/  MEMBAR.ALL.CTA ;  /* 0x0000000000007992 */ /* 0x0005ec0000008000 */
[----:B--2---:R-:W2:Y:S02]  /*7260*/  FENCE.VIEW.ASYNC.S ;  /* 0x00000000000073c6 */ /* 0x004ea40000000000 */
[----:B--2---:R-:W-:Y:S06]  /*7270*/  BAR.SYNC.DEFER_BLOCKING 0x1, 0x80 ;  /* 0x0042000000007b1d */ /* 0x004fec0000010000 */
[----:B------:R-:W-:Y:S05]  /*7280*/  @P0 BRA `(.L_x_105) ;  /* 0x0000000000200947 */ /* 0x000fea0003800000 */
[----:B------:R-:W2:Y:S01]  /*7290*/  LDCU.64 UR6, c[0x0][0x348] ;  /* 0x00006900ff0677ac */ /* 0x000ea20008000a00 */
[----:B------:R-:W-:Y:S01]  /*72a0*/  ULEA UR5, UR45, UR43, 0xd ;  /* 0x0000002b2d057291 */ /* 0x000fe2000f8e68ff */
[----:B------:R-:W-:Y:S03]  /*72b0*/  UMOV UR51, UR60 ;  /* 0x0000003c00337c82 */ /* 0x000fe60008000000 */
[----:B------:R-:W-:Y:S02]  /*72c0*/  UIADD3 UR48, UPT, UPT, UR5, 0x400, URZ ;  /* 0x0000040005307890 */ /* 0x000fe4000fffe0ff */
[----:B--2---:R-:W-:Y:S04]  /*72d0*/  UIADD3 UR4, UP0, UPT, UR6, 0x680, URZ ;  /* 0x0000068006047890 */ /* 0x004fe8000ff1e0ff */
[----:B------:R-:W-:Y:S09]  /*72e0*/  UIADD3.X UR5, UPT, UPT, URZ, UR7, URZ, UP0, !UPT ;  /* 0x00000007ff057290 */ /* 0x000ff200087fe4ff */
[----:B------:R2:W-:Y:S02]  /*72f0*/  UTMASTG.3D [UR48], [UR4] ;  /* 0x00000030040073b5 */ /* 0x0005e40008010000 */
[----:B--2---:R0:W-:Y:S02]  /*7300*/  UTMACMDFLUSH ;  /* 0x00000000000079b7 */ /* 0x0041e40000000000 */
.L_x_105:
[----:B------:R-:W-:Y:S05]  /*7310*/  BSYNC.RECONVERGENT B0 ;  /* 0x0000000000007941 */ /* 0x000fea0003800200 */
.L_x_104:
[----:B------:R-:W-:Y:S01]  /*7320*/  UIADD3 UR46, UPT, UPT, UR45, 0x1, URZ ;  /* 0x000000012d2e7890 */ /* 0x000fe2000fffe0ff */
[----:B------:R-:W-:Y:S03]  /*7330*/  BSSY.RECONVERGENT B0, `(.L_x_106) ;  /* 0x0000005000007945 */ /* 0x000fe60003800200 */
[----:B------:R-:W-:Y:S04]  /*7340*/  UISETP.NE.AND UP0, UPT, UR46, 0x3, UPT ;  /* 0x000000032e00788c */ /* 0x000fe8000bf05270 */
[----:B------:R-:W-:Y:S01]  /*7350*/  USEL UR44, UR46, URZ, UP0 ;  /* 0x000000ff2e2c7287 */ /* 0x000fe20008000000 */
[----:B------:R-:W-:Y:S11]  /*7360*/  @P0 BRA `(.L_x_107) ;  /* 0x0000000000040947 */ /* 0x000ff60003800000 */
[----:B------:R-:W-:Y:S04]  /*7370*/  DEPBAR.LE SB0, 0x1 ;  /* 0x000080400000791a */ /* 0x000fe80000000000 */
.L_x_107:
[----:B------:R-:W-:Y:S05]  /*7380*/  BSYNC.RECONVERGENT B0 ;  /* 0x0000000000007941 */ /* 0x000fea0003800200 */
.L_x_106:
[----:B------:R-:W-:Y:S01]  /*7390*/  BAR.SYNC.DEFER_BLOCKING 0x1, 0x80 ;  /* 0x0042000000007b1d */ /* 0x000fe20000010000 */
[----:B------:R-:W-:Y:S01]  /*73a0*/  ISETP.NE.AND P1, PT, R70, RZ, PT ;  /* 0x000000ff4600720c */ /* 0x000fe20003f25270 */
[----:B------:R-:W-:Y:S01]  /*73b0*/  UISETP.NE.AND UP0, UPT, UR52, URZ, UPT ;  /* 0x000000ff3400728c */ /* 0x000fe2000bf05270 */
[----:B------:R-:W-:Y:S11]  /*73c0*/  LEA R2, R75, UR43, 0x3 ;  /* 0x0000002b4b027c11 */ /* 0x000ff6000f8e18ff */
[----:B------:R-:W-:Y:S01]  /*73d0*/  @P1 SHF.L.U32 R3, R74, 0x1f, RZ ;  /* 0x0000001f4a031819 */ /* 0x000fe200000006ff */
[----:B------:R-:W-:Y:S06]  /*73e0*/  BRA.U !UP0, `(.L_x_108) ;  /* 0x0000000108247547 */ /* 0x000fec000b800000 */
[----:B-1----:R-:W-:Y:S01]  /*73f0*/  IMAD.U32 R4, RZ, RZ, UR47 ;  /* 0x0000002fff047e24 */ /* 0x002fe2000f8e00ff */
[----:B------:R-:W-:Y:S01]  /*7400*/  MOV R0, UR63 ;  /* 0x0000003f00007c02 */ /* 0x000fe20008000f00 */
[----:B------:R-:W-:Y:S03]  /*7410*/  UIADD3 UR4, UPT, UPT, UR47, 0x1, URZ ;  /* 0x000000012f047890 */ /* 0x000fe6000fffe0ff */
[----:B------:R-:W-:Y:S01]  /*7420*/  @P1 LEA R4, R4, UR43, 0x3 ;  /* 0x0000002b04041c11 */ /* 0x000fe2000f8e18ff */
[----:B------:R-:W-:Y:S04]  /*7430*/  UISETP.NE.AND UP0, UPT, UR4, 0x3, UPT ;  /* 0x000000030400788c */ /* 0x000fe8000bf05270 */
[----:B------:R-:W-:Y:S01]  /*7440*/  @P1 VIADD R4, R4, 0x48 ;  /* 0x0000004804041836 */ /* 0x000fe20000000000 */
[----:B------:R-:W-:Y:S04]  /*7450*/  USEL UR47, UR4, URZ, UP0 ;  /* 0x000000ff042f7287 */ /* 0x000fe80008000000 */
[----:B------:R-:W-:Y:S04]  /*7460*/  @P1 PRMT R0, R0, 0x654, R4 ;  /* 0x0000065400001816 */ /* 0x000fe80000000004 */
[----:B------:R2:W-:Y:S04]  /*7470*/  @P1 SYNCS.ARRIVE.TRANS64.RED.A1T0 RZ, [R0+URZ], RZ ;  /* 0x000000ff00ff19a7 */ /* 0x0005e800081004ff */
.L_x_108:
[----:B------:R-:W3:Y:S01]  /*7480*/  @P1 SYNCS.PHASECHK.TRANS64.TRYWAIT P0, [R2+URZ+0x30], R3 ;  /* 0x00003003020015a7 */ /* 0x000ee200080011ff */
[----:B------:R-:W-:Y:S01]  /*7490*/  BSSY B1, `(.L_x_109) ;  /* 0x0000017000017945 */ /* 0x000fe20003800000 */
[----:B---3--:R-:W-:Y:S03]  /*74a0*/  @P1 SEL R76, RZ, 0x1, !P0 ;  /* 0x00000001ff4c1807 */ /* 0x008fe60004000000 */
[----:B------:R-:W-:Y:S05]  /*74b0*/  @!P1 BRA `(.L_x_110) ;  /* 0x0000000000509947 */ /* 0x000fea0003800000 */
[----:B------:R-:W-:Y:S01]  /*74c0*/  ISETP.NE.AND P1, PT, R77, RZ, PT ;  /* 0x000000ff4d00720c */ /* 0x000fe20003f25270 */
[----:B------:R-:W-:Y:S01]  /*74d0*/  BSSY B0, `(.L_x_111) ;  /* 0x000000a000007945 */ /* 0x000fe20003800000 */
[----:B------:R-:W-:Y:S11]  /*74e0*/  ISETP.NE.AND P0, PT, R76, RZ, PT ;  /* 0x000000ff4c00720c */ /* 0x000ff60003f05270 */
[----:B-1----:R-:W-:Y:S05]  /*74f0*/  @P1 IMAD R4, R75, 0x800, R27 ;  /* 0x000008004b041824 */ /* 0x002fea00078e021b */
[----:B------:R-:W-:Y:S05]  /*7500*/  @P1 LEA R4, R4, UR43, 0x2 ;  /* 0x0000002b04041c11 */ /* 0x000fea000f8e10ff */
[--C-:B--2---:R-:W-:Y:S02]  /*7510*/  @P1 IMAD.IADD R0, R72, 0x1, R4.reuse ;  /* 0x0000000148001824 */ /* 0x104fe400078e0204 */
[----:B------:R-:W-:Y:S01]  /*7520*/  @P1 IMAD.IADD R3, R71, 0x1, R4 ;  /* 0x0000000147031824 */ /* 0x000fe200078e0204 */
[----:B------:R-:W-:Y:S06]  /*7530*/  @P0 BRA `(.L_x_112) ;  /* 0x00000000000c0947 */ /* 0x000fec0003800000 */
[----:B------:R-:W-:Y:S04]  /*7540*/  SHF.L.U32 R74, R74, 0x1f, RZ ;  /* 0x0000001f4a4a7819 */ /* 0x000fe800000006ff */
[----:B------:R-:W1:Y:S02]  /*7550*/  SYNCS.PHASECHK.TRANS64.TRYWAIT P0, [R2+URZ+0x30], R74 ;  /* 0x0000304a020075a7 */ /* 0x000e6400080011ff */
[----:B-1----:R-:W-:Y:S05]  /*7560*/  @!P0 BRA `(.L_x_113) ;  /* 0x0000001400048947 */ /* 0x002fea0003800000 */
.L_x_112:
[----:B------:R-:W-:Y:S05]  /*7570*/  BSYNC B0 ;  /* 0x0000000000007941 */ /* 0x000fea0003800000 */
.L_x_111:
[----:B------:R-:W-:Y:S11]  /*7580*/  ISETP.NE.AND P0, PT, R77, RZ, PT ;  /* 0x000000ff4d00720c */ /* 0x000ff60003f05270 */
[----:B------:R-:W-:Y:S02]  /*7590*/  @!UPT UIADD3 URZ, UPT, UPT, URZ, URZ, URZ ;  /* 0x000000fffffff290 */ /* 0x000fe4000fffe0ff */
[----:B-1----:R-:W-:Y:S01]  /*75a0*/  @P0 IADD3 R2, PT, PT, R71, R0, RZ ;  /* 0x0000000047020210 */ /* 0x002fe20007ffe0ff */
[----:B------:R-:W-:Y:S05]  /*75b0*/  @P0 WARPSYNC.ALL ;  /* 0x0000000000000948 */ /* 0x000fea0003800000 */
[----:B------:R3:W4:Y:S04]  /*75c0*/  @P0 LDSM.16.M88.4 R32, [R4+0x400] ;  /* 0x000400000420083b */ /* 0x0007280000000200 */
[----:B------:R3:W1:Y:S04]  /*75d0*/  @P0 LDSM.16.M88.4 R36, [R3+0x400] ;  /* 0x000400000324083b */ /* 0x0006680000000200 */
[----:B------:R3:W2:Y:S04]  /*75e0*/  @P0 LDSM.16.M88.4 R40, [R0+0x400] ;  /* 0x000400000028083b */ /* 0x0006a80000000200 */
[----:B------:R3:W1:Y:S02]  /*75f0*/  @P0 LDSM.16.M88.4 R44, [R2+0x400] ;  /* 0x00040000022c083b */ /* 0x0006640000000200 */
.L_x_110:
[----:B------:R-:W-:Y:S05]  /*7600*/  BSYNC B1 ;  /* 0x0000000000017941 */ /* 0x000fea0003800000 */
.L_x_109:
[----:B-123--:R-:W-:Y:S05]  /*7610*/  VIADD R0, R25, 0x20 ;  /* 0x0000002019007836 */ /* 0x00efea0000000000 */
[----:B------:R-:W-:Y:S04]  /*7620*/  SHF.R.U32.HI R0, RZ, 0x15, R0 ;  /* 0x00000015ff007819 */ /* 0x000fe80000011600 */
[----:B------:R-:W-:Y:S11]  /*7630*/  LOP3.LUT P0, RZ, R0, 0x3, R57, 0x48, !PT ;  /* 0x0000000300ff7812 */ /* 0x000ff60007804839 */
[----:B------:R-:W-:Y:S02]  /*7640*/  @!UPT UIADD3 URZ, UPT, UPT, URZ, URZ, URZ ;  /* 0x000000fffffff290 */ /* 0x000fe4000fffe0ff */
[----:B------:R-:W-:Y:S05]  /*7650*/  @!P0 BRA `(.L_x_114) ;  /* 0x0000000000408947 */ /* 0x000fea0003800000 */
[----:B------:R-:W1:Y:S01]  /*7660*/  LDCU.64 UR8, c[0x4][0x70] ;  /* 0x01000e00ff0877ac */ /* 0x000e620008000a00 */
[----:B------:R-:W-:Y:S01]  /*7670*/  MOV R3, 0x0 ;  /* 0x0000000000037802 */ /* 0x000fe20000000f00 */
[----:B------:R-:W-:Y:S02]  /*7680*/  HFMA2 R12, -RZ, RZ, 0, 5.9604644775390625e-08 ;  /* 0x00000001ff0c7431 */ /* 0x000fe400000001ff */
[----:B------:R-:W-:Y:S02]  /*7690*/  IMAD.MOV.U32 R8, RZ, RZ, 0x192 ;  /* 0x00000192ff087424 */ /* 0x000fe400078e00ff */
[----:B------:R-:W-:Y:S01]  /*76a0*/  IMAD.MOV.U32 R13, RZ, RZ, RZ ;  /* 0x000000ffff0d7224 */ /* 0x000fe200078e00ff */
[----:B------:R-:W2:Y:S01]  /*76b0*/  LDCU.64 UR6, c[0x4][0x78] ;  /* 0x01000f00ff0677ac */ /* 0x000ea20008000a00 */
[----:B------:R-:W3:Y:S01]  /*76c0*/  LDC.64 R2, c[0x4][R3] ;  /* 0x0100000003027b82 */ /* 0x000ee20000000a00 */
[----:B------:R-:W5:Y:S01]  /*76d0*/  LDCU.64 UR4, c[0x4][0x10] ;  /* 0x01000200ff0477ac */ /* 0x000f620008000a00 */
[----:B-1----:R-:W-:Y:S01]  /*76e0*/  MOV R5, UR9 ;  /* 0x0000000900057c02 */ /* 0x002fe20008000f00 */
[----:B------:R-:W-:Y:S01]  /*76f0*/  IMAD.U32 R4, RZ, RZ, UR8 ;  /* 0x00000008ff047e24 */ /* 0x000fe2000f8e00ff */
[----:B--2---:R-:W-:Y:S01]  /*7700*/  MOV R7, UR7 ;  /* 0x0000000700077c02 */ /* 0x004fe20008000f00 */
[----:B------:R-:W-:Y:S01]  /*7710*/  IMAD.U32 R6, RZ, RZ, UR6 ;  /* 0x00000006ff067e24 */ /* 0x000fe2000f8e00ff */
[----:B-----5:R-:W-:Y:S01]  /*7720*/  MOV R11, UR5 ;  /* 0x00000005000b7c02 */ /* 0x020fe20008000f00 */
[----:B------:R-:W-:Y:S02]  /*7730*/  IMAD.U32 R10, RZ, RZ, UR4 ;  /* 0x00000004ff0a7e24 */ /* 0x000fe4000f8e00ff */
[----:B------:R-:W-:Y:S07]  /*7740*/  LEPC R20, `(.L_x_114) ;  /* 0x000000001014794e */ /* 0x000fee0000000000 */
[----:B---34-:R-:W-:Y:S05]  /*7750*/  CALL.ABS.NOINC R2 ;  /* 0x0000000002007343 */ /* 0x018fea0003c00000 */
.L_x_114:
[----:B------:R-:W-:Y:S01]  /*7760*/  ISETP.NE.AND P0, PT, R66, RZ, PT ;  /* 0x000000ff4200720c */ /* 0x000fe20003f05270 */
[----:B------:R-:W-:Y:S05]  /*7770*/  WARPSYNC.ALL ;  /* 0x0000000000007948 */ /* 0x000fea0003800000 */
[----:B------:R-:W-:Y:S01]  /*7780*/  R2UR UR4, R25 ;  /* 0x00000000190472ca */ /* 0x000fe200000e0000 */
[----:B------:R-:W-:Y:S11]  /*7790*/  BSSY.RECONVERGENT B0, `(.L_x_115) ;  /* 0x0000045000007945 */ /* 0x000ff60003800200 */
[----:B------:R-:W-:Y:S01]  /*77a0*/  @!UPT UIADD3 URZ, UPT, UPT, URZ, URZ, URZ ;  /* 0x000000fffffff290 */ /* 0x000fe2000fffe0ff */
[----:B------:R-:W1:Y:S01]  /*77b0*/  LDTM.16dp128bit.x8 R4, tmem[UR4+0x20] ;  /* 0x00002004000479ee */ /* 0x000e620008180000 */
[----:B------:R-:W-:Y:S01]  /*77c0*/  R2UR UR4, R73 ;  /* 0x00000000490472ca */ /* 0x000fe200000e0000 */
[----:B------:R-:W-:Y:S11]  /*77d0*/  NOP ;  /* 0x0000000000007918 */ /* 0x000ff60000000000 */
[----:B------:R-:W-:Y:S01]  /*77e0*/  @!UPT UIADD3 URZ, UPT, UPT, URZ, URZ, URZ ;  /* 0x000000fffffff290 */ /* 0x000fe2000fffe0ff */
[----:B------:R-:W-:Y:S04]  /*77f0*/  UIADD3 UR4, UPT, UPT, UR4, 0xb0, URZ ;  /* 0x000000b004047890 */ /* 0x000fe8000fffe0ff */
[----:B------:R-:W-:Y:S01]  /*7800*/  UPRMT UR4, UR63, 0x654, UR4 ;  /* 0x000006543f047896 */ /* 0x000fe20008000004 */
[C---:B-1----:R-:W-:Y:S01]  /*7810*/  FMUL R0, R24.reuse, R4 ;  /* 0x0000000418007220 */ /* 0x042fe20000400000 */
[C---:B------:R-:W-:Y:S01]  /*7820*/  FMUL R2, R24.reuse, R5 ;  /* 0x0000000518027220 */ /* 0x040fe20000400000 */
[----:B------:R-:W-:Y:S06]  /*7830*/  FMUL R3, R24, R6 ;  /* 0x0000000618037220 */ /* 0x000fec0000400000 */
[----:B------:R-:W-:Y:S01]  /*7840*/  SYNCS.ARRIVE.TRANS64.RED.A1T0 RZ, [UR4], RZ ;  /* 0x000000ffffff79a7 */ /* 0x000fe20008100404 */
[C---:B----4-:R-:W-:Y:S01]  /*7850*/  FFMA R28, R26.reuse, R32, R0 ;  /* 0x000000201a1c7223 */ /* 0x050fe20000000000 */
[----:B------:R-:W-:Y:S01]  /*7860*/  MOV R0, UR44 ;  /* 0x0000002c00007c02 */ /* 0x000fe20008000f00 */
[----:B------:R-:W-:Y:S01]  /*7870*/  FFMA R29, R26, R33, R2 ;  /* 0x000000211a1d7223 */ /* 0x000fe20000000002 */
[C---:B------:R-:W-:Y:S01]  /*7880*/  FMUL R7, R24.reuse, R7 ;  /* 0x0000000718077220 */ /* 0x040fe20000400000 */
[----:B------:R-:W-:Y:S01]  /*7890*/  FMUL R4, R24, R8 ;  /* 0x0000000818047220 */ /* 0x000fe20000400000 */
[----:B------:R-:W-:Y:S01]  /*78a0*/  LEA R0, R0, R27, 0xb ;  /* 0x0000001b00007211 */ /* 0x000fe200078e58ff */
[----:B------:R-:W-:Y:S01]  /*78b0*/  FMUL R5, R24, R9 ;  /* 0x0000000918057220 */ /* 0x000fe20000400000 */
[----:B------:R-:W-:Y:S01]  /*78c0*/  FFMA R30, R26, R34, R3 ;  /* 0x000000221a1e7223 */ /* 0x000fe20000000003 */
[----:B------:R-:W-:Y:S01]  /*78d0*/  FMUL R6, R24, R10 ;  /* 0x0000000a18067220 */ /* 0x000fe20000400000 */
[----:B------:R-:W-:Y:S01]  /*78e0*/  FFMA R31, R26, R35, R7 ;  /* 0x000000231a1f7223 */ /* 0x000fe20000000007 */
[----:B------:R-:W-:Y:S01]  /*78f0*/  LEA R0, R0, UR43, 0x2 ;  /* 0x0000002b00007c11 */ /* 0x000fe2000f8e10ff */
[----:B------:R-:W-:Y:S01]  /*7900*/  FMUL R11, R24, R11 ;  /* 0x0000000b180b7220 */ /* 0x000fe20000400000 */
[----:B------:R-:W-:Y:S01]  /*7910*/  FFMA R4, R26, R36, R4 ;  /* 0x000000241a047223 */ /* 0x000fe20000000004 */
[----:B------:R-:W-:Y:S01]  /*7920*/  FMUL R8, R24, R12 ;  /* 0x0000000c18087220 */ /* 0x000fe20000400000 */
[----:B------:R-:W-:Y:S01]  /*7930*/  FFMA R5, R26, R37, R5 ;  /* 0x000000251a057223 */ /* 0x000fe20000000005 */
[----:B------:R1:W-:Y:S01]  /*7940*/  STSM.16.M88.4 [R0+0x400], R28 ;  /* 0x0004001c00007844 */ /* 0x0003e20000000200 */
[----:B------:R-:W-:Y:S01]  /*7950*/  FMUL R9, R24, R13 ;  /* 0x0000000d18097220 */ /* 0x000fe20000400000 */
[----:B------:R-:W-:Y:S01]  /*7960*/  FFMA R6, R26, R38, R6 ;  /* 0x000000261a067223 */ /* 0x000fe20000000006 */
[----:B------:R-:W-:Y:S01]  /*7970*/  FMUL R10, R24, R14 ;  /* 0x0000000e180a7220 */ /* 0x000fe20000400000 */
[----:B------:R-:W-:Y:S01]  /*7980*/  FFMA R7, R26, R39, R11 ;  /* 0x000000271a077223 */ /* 0x000fe2000000000b */
[C---:B------:R-:W-:Y:S01]  /*7990*/  IADD3 R2, PT, PT, R71.reuse, 0x400, R0 ;  /* 0x0000040047027810 */ /* 0x040fe20007ffe000 */
[----:B------:R-:W-:Y:S01]  /*79a0*/  FMUL R15, R24, R15 ;  /* 0x0000000f180f7220 */ /* 0x000fe20000400000 */
[----:B------:R-:W-:Y:S01]  /*79b0*/  FFMA R8, R26, R40, R8 ;  /* 0x000000281a087223 */ /* 0x000fe20000000008 */
[----:B------:R-:W-:Y:S01]  /*79c0*/  FMUL R12, R24, R16 ;  /* 0x00000010180c7220 */ /* 0x000fe20000400000 */
[----:B------:R-:W-:Y:S01]  /*79d0*/  FFMA R9, R26, R41, R9 ;  /* 0x000000291a097223 */ /* 0x000fe20000000009 */
[----:B------:R1:W-:Y:S01]  /*79e0*/  STSM.16.M88.4 [R2], R4 ;  /* 0x0000000402007844 */ /* 0x0003e20000000200 */
[----:B------:R-:W-:Y:S01]  /*79f0*/  FMUL R13, R24, R17 ;  /* 0x00000011180d7220 */ /* 0x000fe20000400000 */
[----:B------:R-:W-:Y:S01]  /*7a00*/  FFMA R10, R26, R42, R10 ;  /* 0x0000002a1a0a7223 */ /* 0x000fe2000000000a */
[----:B------:R-:W-:Y:S01]  /*7a10*/  FMUL R14, R24, R18 ;  /* 0x00000012180e7220 */ /* 0x000fe20000400000 */
[----:B------:R-:W-:Y:S01]  /*7a20*/  FFMA R11, R26, R43, R15 ;  /* 0x0000002b1a0b7223 */ /* 0x000fe2000000000f */
[----:B------:R-:W-:Y:S01]  /*7a30*/  IADD3 R72, PT, PT, R72, 0x400, R0 ;  /* 0x0000040048487810 */ /* 0x000fe20007ffe000 */
[----:B------:R-:W-:Y:S01]  /*7a40*/  FMUL R19, R24, R19 ;  /* 0x0000001318137220 */ /* 0x000fe20000400000 */
[C---:B------:R-:W-:Y:S01]  /*7a50*/  FFMA R12, R26.reuse, R44, R12 ;  /* 0x0000002c1a0c7223 */ /* 0x040fe2000000000c */
[C---:B------:R-:W-:Y:S01]  /*7a60*/  FFMA R13, R26.reuse, R45, R13 ;  /* 0x0000002d1a0d7223 */ /* 0x040fe2000000000d */
[C---:B------:R-:W-:Y:S01]  /*7a70*/  FFMA R14, R26.reuse, R46, R14 ;  /* 0x0000002e1a0e7223 */ /* 0x040fe2000000000e */
[----:B------:R1:W-:Y:S01]  /*7a80*/  STSM.16.M88.4 [R72], R8 ;  /* 0x0000000848007844 */ /* 0x0003e20000000200 */
[----:B------:R-:W-:Y:S01]  /*7a90*/  FFMA R15, R26, R47, R19 ;  /* 0x0000002f1a0f7223 */ /* 0x000fe20000000013 */
[----:B------:R-:W-:Y:S05]  /*7aa0*/  IADD3 R71, PT, PT, R71, R72, RZ ;  /* 0x0000004847477210 */ /* 0x000fea0007ffe0ff */
        /* <DEDUP_REMOVED lines=10> */
[----:B------:R-:W-:Y:S02]  /*7b50*/  ULEA UR5, UR44, UR43, 0xd ;  /* 0x0000002b2c057291 */ /* 0x000fe4000f8e68ff */
[----:B------:R-:W-:Y:S02]  /*7b60*/  UIADD3 UR9, UPT, UPT, UR49, 0x20, URZ ;  /* 0x0000002031097890 */ /* 0x000fe4000fffe0ff */
[----:B------:R-:W-:Y:S01]  /*7b70*/  UIADD3 UR8, UPT, UPT, UR5, 0x400, URZ ;  /* 0x0000040005087890 */ /* 0x000fe2000fffe0ff */
[----:B------:R-:W-:Y:S01]  /*7b80*/  UMOV UR10, UR50 ;  /* 0x00000032000a7c82 */ /* 0x000fe20008000000 */
[----:B------:R-:W-:Y:S01]  /*7b90*/  UMOV UR11, UR60 ;  /* 0x0000003c000b7c82 */ /* 0x000fe20008000000 */
[----:B--2---:R-:W-:Y:S04]  /*7ba0*/  UIADD3 UR4, UP0, UPT, UR6, 0x680, URZ ;  /* 0x0000068006047890 */ /* 0x004fe8000ff1e0ff */
[----:B------:R-:W-:Y:S09]  /*7bb0*/  UIADD3.X UR5, UPT, UPT, URZ, UR7, URZ, UP0, !UPT ;  /* 0x00000007ff057290 */ /* 0x000ff200087fe4ff */
[----:B------:R2:W-:Y:S02]  /*7bc0*/  UTMASTG.3D [UR8], [UR4] ;  /* 0x00000008040073b5 */ /* 0x0005e40008010000 */
[----:B--2---:R0:W-:Y:S02]  /*7bd0*/  UTMACMDFLUSH ;  /* 0x00000000000079b7 */ /* 0x0041e40000000000 */
.L_x_116:
[----:B------:R-:W-:Y:S05]  /*7be0*/  BSYNC.RECONVERGENT B0 ;  /* 0x0000000000007941 */ /* 0x000fea0003800200 */
.L_x_115:
[----:B------:R-:W-:Y:S01]  /*7bf0*/  UIADD3 UR4, UPT, UPT, UR44, 0x1, URZ ;  /* 0x000000012c047890 */ /* 0x000fe2000fffe0ff */
[----:B------:R-:W-:Y:S03]  /*7c00*/  BSSY.RECONVERGENT B0, `(.L_x_117) ;  /* 0x0000008000007945 */ /* 0x000fe60003800200 */
[----:B------:R-:W-:Y:S04]  /*7c10*/  UISETP.NE.AND UP0, UPT, UR4, 0x3, UPT ;  /* 0x000000030400788c */ /* 0x000fe8000bf05270 */
[----:B------:R-:W-:Y:S02]  /*7c20*/  UISETP.EQ.XOR UP1, UPT, UR46, 0x3, !UP0 ;  /* 0x000000032e00788c */ /* 0x000fe4000c722a70 */
[----:B------:R-:W-:Y:S02]  /*7c30*/  USEL UR45, UR4, URZ, UP0 ;  /* 0x000000ff042d7287 */ /* 0x000fe40008000000 */
[----:B------:R-:W-:Y:S04]  /*7c40*/  USEL UR5, URZ, 0x1, !UP1 ;  /* 0x00000001ff057887 */ /* 0x000fe8000c800000 */
[----:B------:R-:W-:Y:S01]  /*7c50*/  ULOP3.LUT UR53, UR53, UR5, URZ, 0x3c, !UPT ;  /* 0x0000000535357292 */ /* 0x000fe2000f8e3cff */
[----:B------:R-:W-:Y:S11]  /*7c60*/  @P0 BRA `(.L_x_118) ;  /* 0x0000000000040947 */ /* 0x000ff60003800000 */
[----:B------:R-:W-:Y:S04]  /*7c70*/  DEPBAR.LE SB0, 0x1 ;  /* 0x000080400000791a */ /* 0x000fe80000000000 */
.L_x_118:
[----:B------:R-:W-:Y:S05]  /*7c80*/  BSYNC.RECONVERGENT B0 ;  /* 0x0000000000007941 */ /* 0x000fea0003800200 */
.L_x_117:
[----:B------:R-:W-:Y:S01]  /*7c90*/  BAR.SYNC.DEFER_BLOCKING 0x1, 0x80 ;  /* 0x0042000000007b1d */ /* 0x000fe20000010000 */
[----:B------:R-:W-:Y:S01]  /*7ca0*/  UISETP.NE.AND UP0, UPT, UR52, -0x2, UPT ;  /* 0xfffffffe3400788c */ /* 0x000fe2000bf05270 */
[----:B------:R-:W-:Y:S08]  /*7cb0*/  IADD3 R22, PT, PT, R22, 0x1, RZ ;  /* 0x0000000116167810 */ /* 0x000ff00007ffe0ff */
[----:B------:R-:W-:Y:S05]  /*7cc0*/  BRA.U !UP0, `(.L_x_119) ;  /* 0x0000000108287547 */ /* 0x000fea000b800000 */
[----:B------:R-:W-:Y:S01]  /*7cd0*/  ISETP.NE.AND P0, PT, R70, RZ, PT ;  /* 0x000000ff4600720c */ /* 0x000fe20003f05270 */
[----:B-1----:R-:W-:Y:S01]  /*7ce0*/  IMAD.U32 R2, RZ, RZ, UR47 ;  /* 0x0000002fff027e24 */ /* 0x002fe2000f8e00ff */
[----:B------:R-:W-:Y:S01]  /*7cf0*/  UIADD3 UR4, UPT, UPT, UR47, 0x1, URZ ;  /* 0x000000012f047890 */ /* 0x000fe2000fffe0ff */
[----:B------:R-:W-:Y:S03]  /*7d00*/  IMAD.U32 R0, RZ, RZ, UR63 ;  /* 0x0000003fff007e24 */ /* 0x000fe6000f8e00ff */
[----:B------:R-:W-:Y:S04]  /*7d10*/  UISETP.NE.AND UP0, UPT, UR4, 0x3, UPT ;  /* 0x000000030400788c */ /* 0x000fe8000bf05270 */
[----:B------:R-:W-:Y:S03]  /*7d20*/  USEL UR47, UR4, URZ, UP0 ;  /* 0x000000ff042f7287 */ /* 0x000fe60008000000 */
[----:B------:R-:W-:Y:S05]  /*7d30*/  @P0 LEA R2, R2, UR43, 0x3 ;  /* 0x0000002b02020c11 */ /* 0x000fea000f8e18ff */
[----:B------:R-:W-:Y:S05]  /*7d40*/  @P0 VIADD R2, R2, 0x48 ;  /* 0x0000004802020836 */ /* 0x000fea0000000000 */
[----:B------:R-:W-:Y:S04]  /*7d50*/  @P0 PRMT R0, R0, 0x654, R2 ;  /* 0x0000065400000816 */ /* 0x000fe80000000002 */
[----:B------:R2:W-:Y:S03]  /*7d60*/  @P0 SYNCS.ARRIVE.TRANS64.RED.A1T0 RZ, [R0+URZ], RZ ;  /* 0x000000ff00ff09a7 */ /* 0x0005e600081004ff */
.L_x_119:
[----:B------:R-:W-:Y:S01]  /*7d70*/  R2UR UR6, R69 ;  /* 0x00000000450672ca */ /* 0x000fe200000e0000 */
[----:B------:R-:W-:Y:S01]  /*7d80*/  UIADD3 UR52, UPT, UPT, UR52, 0x2, URZ ;  /* 0x0000000234347890 */ /* 0x000fe2000fffe0ff */
[----:B------:R-:W-:Y:S02]  /*7d90*/  R2UR UR5, R58 ;  /* 0x000000003a0572ca */ /* 0x000fe400000e0000 */
[----:B------:R-:W-:Y:S02]  /*7da0*/  R2UR UR4, R59 ;  /* 0x000000003b0472ca */ /* 0x000fe400000e0000 */
[----:B------:R-:W-:Y:S02]  /*7db0*/  R2UR UR60, R67 ;  /* 0x00000000433c72ca */ /* 0x000fe400000e0000 */
[----:B------:R-:W-:Y:S02]  /*7dc0*/  ISETP.NE.AND P0, PT, R61, 0x2, PT ;  /* 0x000000023d00780c */ /* 0x000fe40003f05270 */
[----:B------:R-:W-:Y:S02]  /*7dd0*/  ISETP.NE.AND P1, PT, R22, 0x4, PT ;  /* 0x000000041600780c */ /* 0x000fe40003f25270 */
[----:B-1----:R-:W-:Y:S01]  /*7de0*/  SEL R2, RZ, 0x1, P0 ;  /* 0x00000001ff027807 */ /* 0x002fe20000000000 */
[----:B------:R-:W-:Y:S01]  /*7df0*/  UISETP.NE.AND UP0, UPT, UR6, URZ, UPT ;  /* 0x000000ff0600728c */ /* 0x000fe2000bf05270 */
[----:B--2---:R-:W-:Y:S01]  /*7e00*/  SEL R0, RZ, 0x1, P1 ;  /* 0x00000001ff007807 */ /* 0x004fe20000800000 */
[----:B------:R-:W-:Y:S01]  /*7e10*/  UIADD3 UR27, UPT, UPT, UR36, UR5, URZ ;  /* 0x00000005241b7290 */ /* 0x000fe2000fffe0ff */
[----:B------:R-:W-:Y:S01]  /*7e20*/  LOP3.LUT R62, R62, R2, RZ, 0x3c, !PT ;  /* 0x000000023e3e7212 */ /* 0x000fe200078e3cff */
[----:B------:R-:W-:Y:S01]  /*7e30*/  UIADD3 UR25, UPT, UPT, UR37, UR4, URZ ;  /* 0x0000000425197290 */ /* 0x000fe2000fffe0ff */
[----:B------:R-:W-:Y:S02]  /*7e40*/  LOP3.LUT R63, R63, R0, RZ, 0x3c, !PT ;  /* 0x000000003f3f7212 */ /* 0x000fe400078e3cff */
[----:B------:R-:W-:Y:S02]  /*7e50*/  SEL R61, R61, RZ, P0 ;  /* 0x000000ff3d3d7207 */ /* 0x000fe40000000000 */
[----:B------:R-:W-:Y:S01]  /*7e60*/  SEL R22, R22, RZ, P1 ;  /* 0x000000ff16167207 */ /* 0x000fe20000800000 */
[----:B------:R-:W-:Y:S06]  /*7e70*/  BRA.U UP0, `(.L_x_120) ;  /* 0xffffffdd00c47547 */ /* 0x000fec000b83ffff */
[----:B------:R-:W1:Y:S01]  /*7e80*/  LDCU.64 UR4, c[0x0][0x888] ;  /* 0x00011100ff0477ac */ /* 0x000e620008000a00 */
[----:B------:R-:W2:Y:S01]  /*7e90*/  LDCU.64 UR6, c[0x0][0x890] ;  /* 0x00011200ff0677ac */ /* 0x000ea20008000a00 */
[----:B-1----:R-:W-:Y:S02]  /*7ea0*/  ISETP.NE.U32.AND P2, PT, RZ, UR4, PT ;  /* 0x00000004ff007c0c */ /* 0x002fe4000bf45070 */
[----:B--2---:R-:W-:Y:S02]  /*7eb0*/  ISETP.NE.U32.AND P1, PT, RZ, UR6, PT ;  /* 0x00000006ff007c0c */ /* 0x004fe4000bf25070 */
[----:B------:R-:W-:Y:S02]  /*7ec0*/  ISETP.NE.AND.EX P2, PT, RZ, UR5, PT, P2 ;  /* 0x00000005ff007c0c */ /* 0x000fe4000bf45320 */
[----:B------:R-:W-:-:S13]  /*7ed0*/  ISETP.NE.AND.EX P0, PT, RZ, UR7, PT, P1 ;  /* 0x00000007ff007c0c */ /* 0x000fda000bf05310 */
[----:B------:R-:W-:Y:S05]  /*7ee0*/  @P2 BRA P0, `(.L_x_121) ;  /* 0x00000000003c2947 */ /* 0x000fea0000000000 */
[----:B------:R-:W-:-:S13]  /*7ef0*/  ISETP.NE.AND.EX P1, PT, RZ, UR7, PT, P1 ;  /* 0x00000007ff007c0c */ /* 0x000fda000bf25310 */
[----:B------:R-:W-:Y:S05]  /*7f00*/  @P1 BRA `(.L_x_122) ;  /* 0x00000000000c1947 */ /* 0x000fea0003800000 */
[----:B------:R-:W-:-:S13]  /*7f10*/  FSETP.NEU.AND P0, PT, R26, RZ, PT ;  /* 0x000000ff1a00720b */ /* 0x000fda0003f0d000 */
[----:B------:R-:W-:Y:S05]  /*7f20*/  @!P0 EXIT ;  /* 0x000000000000894d */ /* 0x000fea0003800000 */
[----:B------:R-:W-:Y:S05]  /*7f30*/  BRA `(.L_x_121) ;  /* 0x0000000000287947 */ /* 0x000fea0003800000 */
.L_x_122:
[----:B------:R-:W-:Y:S01]  /*7f40*/  ISETP.NE.AND P0, PT, R60, RZ, PT ;  /* 0x000000ff3c00720c */ /* 0x000fe20003f05270 */
[----:B------:R-:W-:-:S12]  /*7f50*/  BSSY.RECONVERGENT B0, `(.L_x_121) ;  /* 0x0000008000007945 */ /* 0x000fd80003800200 */
[----:B------:R-:W-:Y:S05]  /*7f60*/  @P0 BRA `(.L_x_123) ;  /* 0x0000000000100947 */ /* 0x000fea0003800000 */
[----:B------:R-:W-:-:S04]  /*7f70*/  ISETP.NE.U32.AND P0, PT, RZ, UR4, PT ;  /* 0x00000004ff007c0c */ /* 0x000fc8000bf05070 */
[----:B------:R-:W-:-:S13]  /*7f80*/  ISETP.NE.AND.EX P0, PT, RZ, UR5, PT, P0 ;  /* 0x00000005ff007c0c */ /* 0x000fda000bf05300 */
[----:B------:R-:W-:Y:S05]  /*7f90*/  @!P0 EXIT ;  /* 0x000000000000894d */ /* 0x000fea0003800000 */
[----:B------:R-:W-:Y:S05]  /*7fa0*/  BRA `(.L_x_124) ;  /* 0x0000000000087947 */ /* 0x000fea0003800000 */
.L_x_123:
[----:B------:R-:W-:-:S13]  /*7fb0*/  FSETP.NEU.AND P0, PT, R26, RZ, PT ;  /* 0x000000ff1a00720b */ /* 0x000fda0003f0d000 */
[----:B------:R-:W-:Y:S05]  /*7fc0*/  @!P0 EXIT ;  /* 0x000000000000894d */ /* 0x000fea0003800000 */
.L_x_124:
[----:B------:R-:W-:Y:S05]  /*7fd0*/  BSYNC.RECONVERGENT B0 ;  /* 0x0000000000007941 */ /* 0x000fea0003800200 */
.L_x_121:
[----:B------:R-:W-:Y:S01]  /*7fe0*/  ULEA UR6, UR47, UR43, 0x3 ;  /* 0x0000002b2f067291 */ /* 0x000fe2000f8e18ff */
[----:B------:R-:W-:-:S04]  /*7ff0*/  DEPBAR.LE SB0, 0x0 ;  /* 0x000080000000791a */ /* 0x000fc80000000000 */
[----:B------:R-:W-:-:S04]  /*8000*/  UIADD3 UR6, UPT, UPT, UR6, 0x48, URZ ;  /* 0x0000004806067890 */ /* 0x000fc8000fffe0ff */
[----:B------:R-:W-:-:S09]  /*8010*/  UPRMT UR6, UR63, 0x654, UR6 ;  /* 0x000006543f067896 */ /* 0x000fd20008000006 */
[----:B------:R-:W-:Y:S01]  /*8020*/  SYNCS.ARRIVE.TRANS64.RED.A1T0 RZ, [UR6], RZ ;  /* 0x000000ffffff79a7 */ /* 0x000fe20008100406 */
[----:B------:R-:W-:Y:S05]  /*8030*/  EXIT ;  /* 0x000000000000794d */ /* 0x000fea0003800000 */
.L_x_24:
[----:B--2---:R2:W3:Y:S02]  /*8040*/  SYNCS.PHASECHK.TRANS64.TRYWAIT P0, [R0+URZ+0xe0], R2 ;  /* 0x0000e002000075a7 */ /* 0x0044e400080011ff */
[----:B---3--:R-:W-:Y:S05]  /*8050*/  @!P0 NANOSLEEP.SYNCS 0x989680 ;  /* 0x009896800000895d */ /* 0x008fea0003900000 */
[----:B------:R-:W3:Y:S02]  /*8060*/  @!P0 SYNCS.PHASECHK.TRANS64 P0, [R0+URZ+0xe0], R2 ;  /* 0x0000e002000085a7 */ /* 0x000ee400080010ff */
[----:B---3--:R-:W-:Y:S05]  /*8070*/  @!P0 BRA `(.L_x_24) ;  /* 0xfffffffc00f08947 */ /* 0x008fea000383ffff */
[----:B------:R-:W-:Y:S05]  /*8080*/  BRA `(.L_x_125) ;  /* 0xffffff9800e07947 */ /* 0x000fea000383ffff */
.L_x_27:
[----:B-1----:R-:W-:-:S07]  /*8090*/  MOV R0, UR57 ;  /* 0x0000003900007c02 */ /* 0x002fce0008000f00 */
.L_x_126:
[----:B-1----:R1:W2:Y:S02]  /*80a0*/  SYNCS.PHASECHK.TRANS64.TRYWAIT P0, [R0+URZ+0x18], R3 ;  /* 0x00001803000075a7 */ /* 0x0022a400080011ff */
[----:B--2---:R-:W-:Y:S05]  /*80b0*/  @!P0 NANOSLEEP.SYNCS 0x989680 ;  /* 0x009896800000895d */ /* 0x004fea0003900000 */
[----:B------:R-:W2:Y:S02]  /*80c0*/  @!P0 SYNCS.PHASECHK.TRANS64 P0, [R0+URZ+0x18], R3 ;  /* 0x00001803000085a7 */ /* 0x000ea400080010ff */
[----:B--2---:R-:W-:Y:S05]  /*80d0*/  @!P0 BRA `(.L_x_126) ;  /* 0xfffffffc00f08947 */ /* 0x004fea000383ffff */
[----:B------:R-:W-:Y:S05]  /*80e0*/  BRA `(.L_x_26) ;  /* 0xffffff9c002c7947 */ /* 0x000fea000383ffff */
.L_x_36:
[----:B-1----:R-:W-:-:S07]  /*80f0*/  MOV R0, UR57 ;  /* 0x0000003900007c02 */ /* 0x002fce0008000f00 */
.L_x_127:
[----:B-1----:R1:W2:Y:S02]  /*8100*/  SYNCS.PHASECHK.TRANS64.TRYWAIT P0, [R0+URZ+0x18], R3 ;  /* 0x00001803000075a7 */ /* 0x0022a400080011ff */
[----:B--2---:R-:W-:Y:S05]  /*8110*/  @!P0 NANOSLEEP.SYNCS 0x989680 ;  /* 0x009896800000895d */ /* 0x004fea0003900000 */
[----:B------:R-:W2:Y:S02]  /*8120*/  @!P0 SYNCS.PHASECHK.TRANS64 P0, [R0+URZ+0x18], R3 ;  /* 0x00001803000085a7 */ /* 0x000ea400080010ff */
[----:B--2---:R-:W-:Y:S05]  /*8130*/  @!P0 BRA `(.L_x_127) ;  /* 0xfffffffc00f08947 */ /* 0x004fea000383ffff */
[----:B------:R-:W-:Y:S05]  /*8140*/  BRA `(.L_x_35) ;  /* 0xffffffa000907947 */ /* 0x000fea000383ffff */
.L_x_43:
[----:B-1----:R1:W4:Y:S02]  /*8150*/  SYNCS.PHASECHK.TRANS64.TRYWAIT P0, [R3+URZ+0x70], R0 ;  /* 0x00007000030075a7 */ /* 0x00232400080011ff */
[----:B----4-:R-:W-:Y:S05]  /*8160*/  @!P0 NANOSLEEP.SYNCS 0x989680 ;  /* 0x009896800000895d */ /* 0x010fea0003900000 */
[----:B------:R-:W4:Y:S02]  /*8170*/  @!P0 SYNCS.PHASECHK.TRANS64 P0, [R3+URZ+0x70], R0 ;  /* 0x00007000030085a7 */ /* 0x000f2400080010ff */
[----:B----4-:R-:W-:Y:S05]  /*8180*/  @!P0 BRA `(.L_x_43) ;  /* 0xfffffffc00f08947 */ /* 0x010fea000383ffff */
[----:B------:R-:W-:Y:S05]  /*8190*/  BRA `(.L_x_128) ;  /* 0xffffffa400d47947 */ /* 0x000fea000383ffff */
.L_x_47:
[----:B------:R-:W-:-:S07]  /*81a0*/  MOV R0, UR4 ;  /* 0x0000000400007c02 */ /* 0x000fce0008000f00 */
.L_x_129:
[----:B-1----:R1:W2:Y:S02]  /*81b0*/  SYNCS.PHASECHK.TRANS64.TRYWAIT P0, [R0+URZ], R2 ;  /* 0x00000002000075a7 */ /* 0x0022a400080011ff */
[----:B--2---:R-:W-:Y:S05]  /*81c0*/  @!P0 NANOSLEEP.SYNCS 0x989680 ;  /* 0x009896800000895d */ /* 0x004fea0003900000 */
[----:B------:R-:W2:Y:S02]  /*81d0*/  @!P0 SYNCS.PHASECHK.TRANS64 P0, [R0+URZ], R2 ;  /* 0x00000002000085a7 */ /* 0x000ea400080010ff */
[----:B--2---:R-:W-:Y:S05]  /*81e0*/  @!P0 BRA `(.L_x_129) ;  /* 0xfffffffc00f08947 */ /* 0x004fea000383ffff */
[----:B------:R-:W-:Y:S05]  /*81f0*/  BRA `(.L_x_130) ;  /* 0xffffffac00807947 */ /* 0x000fea000383ffff */
.L_x_48:
[----:B------:R-:W-:-:S07]  /*8200*/  MOV R0, UR5 ;  /* 0x0000000500007c02 */ /* 0x000fce0008000f00 */
.L_x_131:
[----:B-1----:R1:W2:Y:S02]  /*8210*/  SYNCS.PHASECHK.TRANS64.TRYWAIT P0, [R0+URZ], R2 ;  /* 0x00000002000075a7 */ /* 0x0022a400080011ff */
[----:B--2---:R-:W-:Y:S05]  /*8220*/  @!P0 NANOSLEEP.SYNCS 0x989680 ;  /* 0x009896800000895d */ /* 0x004fea0003900000 */
[----:B------:R-:W2:Y:S02]  /*8230*/  @!P0 SYNCS.PHASECHK.TRANS64 P0, [R0+URZ], R2 ;  /* 0x00000002000085a7 */ /* 0x000ea400080010ff */
[----:B--2---:R-:W-:Y:S05]  /*8240*/  @!P0 BRA `(.L_x_131) ;  /* 0xfffffffc00f08947 */ /* 0x004fea000383ffff */
[----:B------:R-:W-:Y:S05]  /*8250*/  BRA `(.L_x_132) ;  /* 0xffffffac008c7947 */ /* 0x000fea000383ffff */
.L_x_51:
[----:B-1----:R1:W2:Y:S02]  /*8260*/  SYNCS.PHASECHK.TRANS64.TRYWAIT P0, [R2+URZ+0xd0], R4 ;  /* 0x0000d004020075a7 */ /* 0x0022a400080011ff */
[----:B--2---:R-:W-:Y:S05]  /*8270*/  @!P0 NANOSLEEP.SYNCS 0x989680 ;  /* 0x009896800000895d */ /* 0x004fea0003900000 */
[----:B------:R-:W2:Y:S02]  /*8280*/  @!P0 SYNCS.PHASECHK.TRANS64 P0, [R2+URZ+0xd0], R4 ;  /* 0x0000d004020085a7 */ /* 0x000ea400080010ff */
[----:B--2---:R-:W-:Y:S05]  /*8290*/  @!P0 BRA `(.L_x_51) ;  /* 0xfffffffc00f08947 */ /* 0x004fea000383ffff */
[----:B------:R-:W-:Y:S05]  /*82a0*/  BRA `(.L_x_133) ;  /* 0xffffffac00e87947 */ /* 0x000fea000383ffff */
.L_x_52:
[----:B------:R-:W-:-:S07]  /*82b0*/  MOV R2, UR4 ;  /* 0x0000000400027c02 */ /* 0x000fce0008000f00 */
.L_x_134:
[----:B-1----:R1:W2:Y:S02]  /*82c0*/  SYNCS.PHASECHK.TRANS64.TRYWAIT P0, [R2+URZ+0x80], R5 ;  /* 0x00008005020075a7 */ /* 0x0022a400080011ff */
[----:B--2---:R-:W-:Y:S05]  /*82d0*/  @!P0 NANOSLEEP.SYNCS 0x989680 ;  /* 0x009896800000895d */ /* 0x004fea0003900000 */
[----:B------:R-:W2:Y:S02]  /*82e0*/  @!P0 SYNCS.PHASECHK.TRANS64 P0, [R2+URZ+0x80], R5 ;  /* 0x00008005020085a7 */ /* 0x000ea400080010ff */
[----:B--2---:R-:W-:Y:S05]  /*82f0*/  @!P0 BRA `(.L_x_134) ;  /* 0xfffffffc00f08947 */ /* 0x004fea000383ffff */
[----:B------:R-:W-:Y:S05]  /*8300*/  BRA `(.L_x_135) ;  /* 0xffffffac00f87947 */ /* 0x000fea000383ffff */
.L_x_53:
[----:B-1----:R1:W2:Y:S02]  /*8310*/  SYNCS.PHASECHK.TRANS64.TRYWAIT P1, [R2+URZ+0x70], R4 ;  /* 0x00007004020075a7 */ /* 0x0022a400080211ff */
[----:B--2---:R-:W-:Y:S05]  /*8320*/  @!P1 NANOSLEEP.SYNCS 0x989680 ;  /* 0x009896800000995d */ /* 0x004fea0003900000 */
[----:B------:R-:W2:Y:S02]  /*8330*/  @!P1 SYNCS.PHASECHK.TRANS64 P1, [R2+URZ+0x70], R4 ;  /* 0x00007004020095a7 */ /* 0x000ea400080210ff */
[----:B--2---:R-:W-:Y:S05]  /*8340*/  @!P1 BRA `(.L_x_53) ;  /* 0xfffffffc00f09947 */ /* 0x004fea000383ffff */
[----:B------:R-:W-:Y:S05]  /*8350*/  BRA `(.L_x_136) ;  /* 0xffffffb000287947 */ /* 0x000fea000383ffff */
.L_x_56:
[----:B------:R-:W-:-:S07]  /*8360*/  MOV R0, UR4 ;  /* 0x0000000400007c02 */ /* 0x000fce0008000f00 */
.L_x_137:
[----:B-1----:R1:W2:Y:S02]  /*8370*/  SYNCS.PHASECHK.TRANS64.TRYWAIT P0, [R0+URZ+0x80], R2 ;  /* 0x00008002000075a7 */ /* 0x0022a400080011ff */
[----:B--2---:R-:W-:Y:S05]  /*8380*/  @!P0 NANOSLEEP.SYNCS 0x989680 ;  /* 0x009896800000895d */ /* 0x004fea0003900000 */
[----:B------:R-:W2:Y:S02]  /*8390*/  @!P0 SYNCS.PHASECHK.TRANS64 P0, [R0+URZ+0x80], R2 ;  /* 0x00008002000085a7 */ /* 0x000ea400080010ff */
[----:B--2---:R-:W-:Y:S05]  /*83a0*/  @!P0 BRA `(.L_x_137) ;  /* 0xfffffffc00f08947 */ /* 0x004fea000383ffff */
[----:B------:R-:W-:Y:S05]  /*83b0*/  BRA `(.L_x_55) ;  /* 0xffffffb0007c7947 */ /* 0x000fea000383ffff */
.L_x_63:
[----:B-1----:R1:W2:Y:S02]  /*83c0*/  SYNCS.PHASECHK.TRANS64.TRYWAIT P1, [R0+URZ+0x70], R2 ;  /* 0x00007002000075a7 */ /* 0x0022a400080211ff */
[----:B--2---:R-:W-:Y:S05]  /*83d0*/  @!P1 NANOSLEEP.SYNCS 0x989680 ;  /* 0x009896800000995d */ /* 0x004fea0003900000 */
[----:B------:R-:W2:Y:S02]  /*83e0*/  @!P1 SYNCS.PHASECHK.TRANS64 P1, [R0+URZ+0x70], R2 ;  /* 0x00007002000095a7 */ /* 0x000ea400080210ff */
[----:B--2---:R-:W-:Y:S05]  /*83f0*/  @!P1 BRA `(.L_x_63) ;  /* 0xfffffffc00f09947 */ /* 0x004fea000383ffff */
[----:B------:R-:W-:Y:S05]  /*8400*/  BRA `(.L_x_138) ;  /* 0xffffffb400e47947 */ /* 0x000fea000383ffff */
.L_x_64:
[----:B------:R-:W-:-:S13]  /*8410*/  R2UR UR4, R13 ;  /* 0x000000000d0472ca */ /* 0x000fda00000e0000 */
[----:B------:R-:W-:-:S07]  /*8420*/  MOV R2, UR4 ;  /* 0x0000000400027c02 */ /* 0x000fce0008000f00 */
.L_x_139:
[----:B-1----:R1:W2:Y:S02]  /*8430*/  SYNCS.PHASECHK.TRANS64.TRYWAIT P0, [R2+URZ+0xb0], R0 ;  /* 0x0000b000020075a7 */ /* 0x0022a400080011ff */
[----:B--2---:R-:W-:Y:S05]  /*8440*/  @!P0 NANOSLEEP.SYNCS 0x989680 ;  /* 0x009896800000895d */ /* 0x004fea0003900000 */
[----:B------:R-:W2:Y:S02]  /*8450*/  @!P0 SYNCS.PHASECHK.TRANS64 P0, [R2+URZ+0xb0], R0 ;  /* 0x0000b000020085a7 */ /* 0x000ea400080010ff */
[----:B--2---:R-:W-:Y:S05]  /*8460*/  @!P0 BRA `(.L_x_139) ;  /* 0xfffffffc00f08947 */ /* 0x004fea000383ffff */
[----:B------:R-:W-:Y:S05]  /*8470*/  BRA `(.L_x_140) ;  /* 0xffffffb800387947 */ /* 0x000fea000383ffff */
.L_x_67:
[----:B------:R-:W-:Y:S07]  /*8480*/  MOV R0, UR5 ;  /* 0x0000000500007c02 */ /* 0x000fee0008000f00 */
.L_x_141:
[----:B-1----:R1:W2:Y:S02]  /*8490*/  SYNCS.PHASECHK.TRANS64.TRYWAIT P0, [R0+URZ], R2 ;  /* 0x00000002000075a7 */ /* 0x0022a400080011ff */
[----:B--2---:R-:W-:Y:S05]  /*84a0*/  @!P0 NANOSLEEP.SYNCS 0x989680 ;  /* 0x009896800000895d */ /* 0x004fea0003900000 */
[----:B------:R-:W2:Y:S02]  /*84b0*/  @!P0 SYNCS.PHASECHK.TRANS64 P0, [R0+URZ], R2 ;  /* 0x00000002000085a7 */ /* 0x000ea400080010ff */
[----:B--2---:R-:W-:Y:S05]  /*84c0*/  @!P0 BRA `(.L_x_141) ;  /* 0xfffffffc00f08947 */ /* 0x004fea000383ffff */
[----:B------:R-:W-:Y:S05]  /*84d0*/  BRA `(.L_x_66) ;  /* 0xffffffb800547947 */ /* 0x000fea000383ffff */
.L_x_70:
[----:B------:R-:W-:-:S07]  /*84e0*/  MOV R0, UR4 ;  /* 0x0000000400007c02 */ /* 0x000fce0008000f00 */
.L_x_142:
[----:B--2---:R2:W3:Y:S02]  /*84f0*/  SYNCS.PHASECHK.TRANS64.TRYWAIT P0, [R0+URZ], R2 ;  /* 0x00000002000075a7 */ /* 0x0044e400080011ff */
[----:B---3--:R-:W-:Y:S05]  /*8500*/  @!P0 NANOSLEEP.SYNCS 0x989680 ;  /* 0x009896800000895d */ /* 0x008fea0003900000 */
[----:B------:R-:W3:Y:S02]  /*8510*/  @!P0 SYNCS.PHASECHK.TRANS64 P0, [R0+URZ], R2 ;  /* 0x00000002000085a7 */ /* 0x000ee400080010ff */
[----:B---3--:R-:W-:Y:S05]  /*8520*/  @!P0 BRA `(.L_x_142) ;  /* 0xfffffffc00f08947 */ /* 0x008fea000383ffff */
[----:B------:R-:W-:Y:S05]  /*8530*/  BRA `(.L_x_143) ;  /* 0xffffffc000607947 */ /* 0x000fea000383ffff */
.L_x_71:
[----:B------:R-:W-:-:S07]  /*8540*/  MOV R0, UR5 ;  /* 0x0000000500007c02 */ /* 0x000fce0008000f00 */
.L_x_144:
[----:B-1----:R1:W2:Y:S02]  /*8550*/  SYNCS.PHASECHK.TRANS64.TRYWAIT P0, [R0+URZ], R3 ;  /* 0x00000003000075a7 */ /* 0x0022a400080011ff */
[----:B--2---:R-:W-:Y:S05]  /*8560*/  @!P0 NANOSLEEP.SYNCS 0x989680 ;  /* 0x009896800000895d */ /* 0x004fea0003900000 */
[----:B------:R-:W2:Y:S02]  /*8570*/  @!P0 SYNCS.PHASECHK.TRANS64 P0, [R0+URZ], R3 ;  /* 0x00000003000085a7 */ /* 0x000ea400080010ff */
[----:B--2---:R-:W-:Y:S05]  /*8580*/  @!P0 BRA `(.L_x_144) ;  /* 0xfffffffc00f08947 */ /* 0x004fea000383ffff */
[----:B------:R-:W-:Y:S05]  /*8590*/  BRA `(.L_x_145) ;  /* 0xffffffc0006c7947 */ /* 0x000fea000383ffff */
.L_x_72:
[----:B------:R-:W-:-:S07]  /*85a0*/  MOV R0, UR5 ;  /* 0x0000000500007c02 */ /* 0x000fce0008000f00 */
.L_x_146:
[----:B-1----:R1:W2:Y:S02]  /*85b0*/  SYNCS.PHASECHK.TRANS64.TRYWAIT P0, [R0+URZ], R3 ;  /* 0x00000003000075a7 */ /* 0x0022a400080011ff */
[----:B--2---:R-:W-:Y:S05]  /*85c0*/  @!P0 NANOSLEEP.SYNCS 0x989680 ;  /* 0x009896800000895d */ /* 0x004fea0003900000 */
[----:B------:R-:W2:Y:S02]  /*85d0*/  @!P0 SYNCS.PHASECHK.TRANS64 P0, [R0+URZ], R3 ;  /* 0x00000003000085a7 */ /* 0x000ea400080010ff */
[----:B--2---:R-:W-:Y:S05]  /*85e0*/  @!P0 BRA `(.L_x_146) ;  /* 0xfffffffc00f08947 */ /* 0x004fea000383ffff */
[----:B------:R-:W-:Y:S05]  /*85f0*/  BRA `(.L_x_147) ;  /* 0xffffffc000787947 */ /* 0x000fea000383ffff */
.L_x_73:
[----:B-1----:R-:W-:-:S07]  /*8600*/  MOV R0, UR4 ;  /* 0x0000000400007c02 */ /* 0x002fce0008000f00 */
.L_x_148:
[----:B-1----:R1:W2:Y:S02]  /*8610*/  SYNCS.PHASECHK.TRANS64.TRYWAIT P0, [R0+URZ], R2 ;  /* 0x00000002000075a7 */ /* 0x0022a400080011ff */
[----:B--2---:R-:W-:Y:S05]  /*8620*/  @!P0 NANOSLEEP.SYNCS 0x989680 ;  /* 0x009896800000895d */ /* 0x004fea0003900000 */
[----:B------:R-:W2:Y:S02]  /*8630*/  @!P0 SYNCS.PHASECHK.TRANS64 P0, [R0+URZ], R2 ;  /* 0x00000002000085a7 */ /* 0x000ea400080010ff */
[----:B--2---:R-:W-:Y:S05]  /*8640*/  @!P0 BRA `(.L_x_148) ;  /* 0xfffffffc00f08947 */ /* 0x004fea000383ffff */
[----:B------:R-:W-:Y:S05]  /*8650*/  BRA `(.L_x_149) ;  /* 0xffffffc000847947 */ /* 0x000fea000383ffff */
.L_x_78:
[----:B---3--:R3:W1:Y:S02]  /*8660*/  SYNCS.PHASECHK.TRANS64.TRYWAIT P0, [R12+URZ+0x70], R0 ;  /* 0x000070000c0075a7 */ /* 0x00866400080011ff */
[----:B-1----:R-:W-:Y:S05]  /*8670*/  @!P0 NANOSLEEP.SYNCS 0x989680 ;  /* 0x009896800000895d */ /* 0x002fea0003900000 */
[----:B------:R-:W1:Y:S02]  /*8680*/  @!P0 SYNCS.PHASECHK.TRANS64 P0, [R12+URZ+0x70], R0 ;  /* 0x000070000c0085a7 */ /* 0x000e6400080010ff */
[----:B-1----:R-:W-:Y:S05]  /*8690*/  @!P0 BRA `(.L_x_78) ;  /* 0xfffffffc00f08947 */ /* 0x002fea000383ffff */
[----:B------:R-:W-:Y:S05]  /*86a0*/  BRA `(.L_x_150) ;  /* 0xffffffc400987947 */ /* 0x000fea000383ffff */
.L_x_81:
[----:B-1----:R-:W-:Y:S07]  /*86b0*/  MOV R0, UR24 ;  /* 0x0000001800007c02 */ /* 0x002fee0008000f00 */
.L_x_151:
[----:B-1----:R1:W2:Y:S02]  /*86c0*/  SYNCS.PHASECHK.TRANS64.TRYWAIT P2, [R0+URZ+0x68], R6 ;  /* 0x00006806000075a7 */ /* 0x0022a400080411ff */
[----:B--2---:R-:W-:Y:S05]  /*86d0*/  @!P2 NANOSLEEP.SYNCS 0x989680 ;  /* 0x009896800000a95d */ /* 0x004fea0003900000 */
[----:B------:R-:W2:Y:S02]  /*86e0*/  @!P2 SYNCS.PHASECHK.TRANS64 P2, [R0+URZ+0x68], R6 ;  /* 0x000068060000a5a7 */ /* 0x000ea400080410ff */
[----:B--2---:R-:W-:Y:S05]  /*86f0*/  @!P2 BRA `(.L_x_151) ;  /* 0xfffffffc00f0a947 */ /* 0x004fea000383ffff */
[----:B------:R-:W-:Y:S05]  /*8700*/  BRA `(.L_x_80) ;  /* 0xffffffc800fc7947 */ /* 0x000fea000383ffff */
.L_x_84:
[----:B------:R-:W-:Y:S07]  /*8710*/  MOV R0, UR4 ;  /* 0x0000000400007c02 */ /* 0x000fee0008000f00 */
.L_x_152:
[----:B-1----:R1:W2:Y:S02]  /*8720*/  SYNCS.PHASECHK.TRANS64.TRYWAIT P0, [R0+URZ+0x48], R9 ;  /* 0x00004809000075a7 */ /* 0x0022a400080011ff */
[----:B--2---:R-:W-:Y:S05]  /*8730*/  @!P0 NANOSLEEP.SYNCS 0x989680 ;  /* 0x009896800000895d */ /* 0x004fea0003900000 */
[----:B------:R-:W2:Y:S02]  /*8740*/  @!P0 SYNCS.PHASECHK.TRANS64 P0, [R0+URZ+0x48], R9 ;  /* 0x00004809000085a7 */ /* 0x000ea400080010ff */
[----:B--2---:R-:W-:Y:S05]  /*8750*/  @!P0 BRA `(.L_x_152) ;  /* 0xfffffffc00f08947 */ /* 0x004fea000383ffff */
[----:B------:R-:W-:Y:S05]  /*8760*/  BRA `(.L_x_153) ;  /* 0xffffffcc005c7947 */ /* 0x000fea000383ffff */
.L_x_85:
[----:B------:R-:W-:Y:S07]  /*8770*/  MOV R6, UR5 ;  /* 0x0000000500067c02 */ /* 0x000fee0008000f00 */
.L_x_154:
[----:B-1----:R1:W2:Y:S02]  /*8780*/  SYNCS.PHASECHK.TRANS64.TRYWAIT P0, [R6+URZ+0x48], R0 ;  /* 0x00004800060075a7 */ /* 0x0022a400080011ff */
[----:B--2---:R-:W-:Y:S05]  /*8790*/  @!P0 NANOSLEEP.SYNCS 0x989680 ;  /* 0x009896800000895d */ /* 0x004fea0003900000 */
[----:B------:R-:W2:Y:S02]  /*87a0*/  @!P0 SYNCS.PHASECHK.TRANS64 P0, [R6+URZ+0x48], R0 ;  /* 0x00004800060085a7 */ /* 0x000ea400080010ff */
[----:B--2---:R-:W-:Y:S05]  /*87b0*/  @!P0 BRA `(.L_x_154) ;  /* 0xfffffffc00f08947 */ /* 0x004fea000383ffff */
[----:B------:R-:W-:Y:S05]  /*87c0*/  BRA `(.L_x_155) ;  /* 0xffffffcc00b87947 */ /* 0x000fea000383ffff */
.L_x_87:
[----:B------:R-:W-:-:S07]  /*87d0*/  MOV R0, UR4 ;  /* 0x0000000400007c02 */ /* 0x000fce0008000f00 */
.L_x_156:
[----:B-1----:R1:W2:Y:S02]  /*87e0*/  SYNCS.PHASECHK.TRANS64.TRYWAIT P0, [R0+URZ], R2 ;  /* 0x00000002000075a7 */ /* 0x0022a400080011ff */
[----:B--2---:R-:W-:Y:S05]  /*87f0*/  @!P0 NANOSLEEP.SYNCS 0x989680 ;  /* 0x009896800000895d */ /* 0x004fea0003900000 */
[----:B------:R-:W2:Y:S02]  /*8800*/  @!P0 SYNCS.PHASECHK.TRANS64 P0, [R0+URZ], R2 ;  /* 0x00000002000085a7 */ /* 0x000ea400080010ff */
[----:B--2---:R-:W-:Y:S05]  /*8810*/  @!P0 BRA `(.L_x_156) ;  /* 0xfffffffc00f08947 */ /* 0x004fea000383ffff */
[----:B------:R-:W-:Y:S05]  /*8820*/  BRA `(.L_x_157) ;  /* 0xffffffd000487947 */ /* 0x000fea000383ffff */
.L_x_88:
[----:B------:R-:W-:-:S07]  /*8830*/  MOV R0, UR5 ;  /* 0x0000000500007c02 */ /* 0x000fce0008000f00 */
.L_x_158:
[----:B-1----:R1:W2:Y:S02]  /*8840*/  SYNCS.PHASECHK.TRANS64.TRYWAIT P0, [R0+URZ], R2 ;  /* 0x00000002000075a7 */ /* 0x0022a400080011ff */
[----:B--2---:R-:W-:Y:S05]  /*8850*/  @!P0 NANOSLEEP.SYNCS 0x989680 ;  /* 0x009896800000895d */ /* 0x004fea0003900000 */
[----:B------:R-:W2:Y:S02]  /*8860*/  @!P0 SYNCS.PHASECHK.TRANS64 P0, [R0+URZ], R2 ;  /* 0x00000002000085a7 */ /* 0x000ea400080010ff */
[----:B--2---:R-:W-:Y:S05]  /*8870*/  @!P0 BRA `(.L_x_158) ;  /* 0xfffffffc00f08947 */ /* 0x004fea000383ffff */
[----:B------:R-:W-:Y:S05]  /*8880*/  BRA `(.L_x_159) ;  /* 0xffffffd000547947 */ /* 0x000fea000383ffff */
.L_x_90:
[----:B--2---:R2:W4:Y:S02]  /*8890*/  SYNCS.PHASECHK.TRANS64.TRYWAIT P0, [R0+URZ+0x70], R2 ;  /* 0x00007002000075a7 */ /* 0x00452400080011ff */
[----:B----4-:R-:W-:Y:S05]  /*88a0*/  @!P0 NANOSLEEP.SYNCS 0x989680 ;  /* 0x009896800000895d */ /* 0x010fea0003900000 */
[----:B------:R-:W4:Y:S02]  /*88b0*/  @!P0 SYNCS.PHASECHK.TRANS64 P0, [R0+URZ+0x70], R2 ;  /* 0x00007002000085a7 */ /* 0x000f2400080010ff */
[----:B----4-:R-:W-:Y:S05]  /*88c0*/  @!P0 BRA `(.L_x_90) ;  /* 0xfffffffc00f08947 */ /* 0x010fea000383ffff */
[----:B------:R-:W-:Y:S05]  /*88d0*/  BRA `(.L_x_160) ;  /* 0xffffffd400407947 */ /* 0x000fea000383ffff */
.L_x_100:
[----:B-1----:R1:W2:Y:S02]  /*88e0*/  SYNCS.PHASECHK.TRANS64.TRYWAIT P0, [R2+URZ+0x30], R0 ;  /* 0x00003000020075a7 */ /* 0x0022a400080011ff */
[----:B--2---:R-:W-:Y:S05]  /*88f0*/  @!P0 NANOSLEEP.SYNCS 0x989680 ;  /* 0x009896800000895d */ /* 0x004fea0003900000 */
[----:B------:R-:W2:Y:S02]  /*8900*/  @!P0 SYNCS.PHASECHK.TRANS64 P0, [R2+URZ+0x30], R0 ;  /* 0x00003000020085a7 */ /* 0x000ea400080010ff */
[----:B--2---:R-:W-:Y:S05]  /*8910*/  @!P0 BRA `(.L_x_100) ;  /* 0xfffffffc00f08947 */ /* 0x004fea000383ffff */
[----:B------:R-:W-:Y:S05]  /*8920*/  BRA `(.L_x_99) ;  /* 0xffffffe000a47947 */ /* 0x000fea000383ffff */
.L_x_102:
[----:B--2---:R2:W3:Y:S02]  /*8930*/  SYNCS.PHASECHK.TRANS64.TRYWAIT P1, [R73+URZ+0x90], R3 ;  /* 0x00009003490075a7 */ /* 0x0044e400080211ff */
[----:B---3--:R-:W-:Y:S05]  /*8940*/  @!P1 NANOSLEEP.SYNCS 0x989680 ;  /* 0x009896800000995d */ /* 0x008fea0003900000 */
[----:B------:R-:W3:Y:S02]  /*8950*/  @!P1 SYNCS.PHASECHK.TRANS64 P1, [R73+URZ+0x90], R3 ;  /* 0x00009003490095a7 */ /* 0x000ee400080210ff */
[----:B---3--:R-:W-:Y:S05]  /*8960*/  @!P1 BRA `(.L_x_102) ;  /* 0xfffffffc00f09947 */ /* 0x008fea000383ffff */
[----:B------:R-:W-:Y:S05]  /*8970*/  BRA `(.L_x_101) ;  /* 0xffffffe4001c7947 */ /* 0x000fea000383ffff */
.L_x_113:
[----:B-1----:R1:W2:Y:S02]  /*8980*/  SYNCS.PHASECHK.TRANS64.TRYWAIT P0, [R2+URZ+0x30], R74 ;  /* 0x0000304a020075a7 */ /* 0x0022a400080011ff */
[----:B--2---:R-:W-:Y:S05]  /*8990*/  @!P0 NANOSLEEP.SYNCS 0x989680 ;  /* 0x009896800000895d */ /* 0x004fea0003900000 */
[----:B------:R-:W2:Y:S02]  /*89a0*/  @!P0 SYNCS.PHASECHK.TRANS64 P0, [R2+URZ+0x30], R74 ;  /* 0x0000304a020085a7 */ /* 0x000ea400080010ff */
[----:B--2---:R-:W-:Y:S05]  /*89b0*/  @!P0 BRA `(.L_x_113) ;  /* 0xfffffffc00f08947 */ /* 0x004fea000383ffff */
[----:B------:R-:W-:Y:S05]  /*89c0*/  BRA `(.L_x_112) ;  /* 0xffffffe800e87947 */ /* 0x000fea000383ffff */
        .weak           $__internal_0_$__cuda_sm10x_tcgen05_guardrail_trap_col_being_dealloced_not_returned_by_alloc
        .type           $__internal_0_$__cuda_sm10x_tcgen05_guardrail_trap_col_being_dealloced_not_returned_by_alloc,@function
        .size           $__internal_0_$__cuda_sm10x_tcgen05_guardrail_trap_col_being_dealloced_not_returned_by_alloc,($__internal_1_$__cuda_sm10x_tcgen05_guardrail_trap_phase_invalid_during_alloc - $__internal_0_$__cuda_sm10x_tcgen05_guardrail_trap_col_being_dealloced_not_returned_by_alloc)
$__internal_0_$__cuda_sm10x_tcgen05_guardrail_trap_col_being_dealloced_not_returned_by_alloc:
[----:B------:R-:W-:Y:S05]  /*89d0*/  BPT.TRAP 0x1 ;  /* 0x000000040000795c */ /* 0x000fea0000300000 */
[----:B------:R-:W-:-:S04]  /*89e0*/  HFMA2 R3, -RZ, RZ, 0, 0 ;  /* 0x00000000ff037431 */ /* 0x000fc800000001ff */
[----:B------:R-:W-:Y:S05]  /*89f0*/  RET.REL.NODEC R2 `(_ZN7cutlass13device_kernelINS_4gemm6kernel13GemmUniversalIN4cute5tupleIJiiiiEEENS1_10collective13CollectiveMmaINS1_35MainloopSm100TmaUmmaWarpSpecializedILi3ELi2ELi4ENS5_IJNS4_1CILi4EEESB_NSA_ILi1EEEEEEEENS5_IJNSA_ILi64EEESF_NSA_ILi128EEEEEEfNS5_IJlSC_lEEEfSI_NS4_8TiledMMAINS4_8MMA_AtomIJNS4_17SM100_MMA_TF32_SSINS_10tfloat32_tESM_fLi64ELi64ELNS4_4UMMA5MajorE0ELSO_0ELNSN_7ScaleInE0ELSP_0EEEEEENS4_6LayoutINS5_IJSC_SC_SC_EEENS5_IJNSA_ILi0EEESU_SU_EEEEENS5_IJNS4_10UnderscoreESX_SX_EEEEENS4_23SM90_TMA_LOAD_MULTICASTENS4_14ComposedLayoutINS4_7SwizzleILi3ELi4ELi3EEENS4_18smem_ptr_flag_bitsILi32EEENSS_INS5_IJNSA_ILi8EEENSA_ILi32EEEEEENS5_IJS17_SC_EEEEEEEvNS4_8identityES10_S1B_vS1C_EENS_8epilogue10collective18CollectiveEpilogueINS1E_23Sm100TmaWarpSpecializedILi3ELi2ELi16ELb1ELb0EEEJSH_NS5_IJNSS_ISF_SC_EENSS_IS17_SC_EEEEEfSI_fSI_NS1E_6fusion15FusionCallbacksIS1I_NS1M_17LinearCombinationIffffLNS_15FloatRoundStyleE2EEESH_S1L_JEEENS4_5SM1004TMEM4LOAD26SM100_TMEM_LOAD_16dp128b8xENS4_13SM90_TMA_LOADES1B_NS4_17SM75_U32x4_LDSM_NENS4_14SM90_TMA_STOREES1B_NS4_17SM90_U32x4_STSM_NENS4_39AutoVectorizingCopyWithAssumedAlignmentILi128EEEEEEvvEEEEvNT_6ParamsE) ;  /* 0xffffff7402807950 */ /* 0x000fea0003c3ffff */
        .weak           $__internal_1_$__cuda_sm10x_tcgen05_guardrail_trap_phase_invalid_during_alloc
        .type           $__internal_1_$__cuda_sm10x_tcgen05_guardrail_trap_phase_invalid_during_alloc,@function
        .size           $__internal_1_$__cuda_sm10x_tcgen05_guardrail_trap_phase_invalid_during_alloc,($__internal_2_$__cuda_sm10x_tcgen05_guardrail_trap_unallocated_columns_being_dealloced - $__internal_1_$__cuda_sm10x_tcgen05_guardrail_trap_phase_invalid_during_alloc)
$__internal_1_$__cuda_sm10x_tcgen05_guardrail_trap_phase_invalid_during_alloc:
[----:B------:R-:W-:Y:S05]  /*8a00*/  BPT.TRAP 0x1 ;  /* 0x000000040000795c */ /* 0x000fea0000300000 */
[----:B------:R-:W-:-:S04]  /*8a10*/  MOV R5, 0x0 ;  /* 0x0000000000057802 */ /* 0x000fc80000000f00 */
[----:B------:R-:W-:Y:S05]  /*8a20*/  RET.REL.NODEC R4 `(_ZN7cutlass13device_kernelINS_4gemm6kernel13GemmUniversalIN4cute5tupleIJiiiiEEENS1_10collective13CollectiveMmaINS1_35MainloopSm100TmaUmmaWarpSpecializedILi3ELi2ELi4ENS5_IJNS4_1CILi4EEESB_NSA_ILi1EEEEEEEENS5_IJNSA_ILi64EEESF_NSA_ILi128EEEEEEfNS5_IJlSC_lEEEfSI_NS4_8TiledMMAINS4_8MMA_AtomIJNS4_17SM100_MMA_TF32_SSINS_10tfloat32_tESM_fLi64ELi64ELNS4_4UMMA5MajorE0ELSO_0ELNSN_7ScaleInE0ELSP_0EEEEEENS4_6LayoutINS5_IJSC_SC_SC_EEENS5_IJNSA_ILi0EEESU_SU_EEEEENS5_IJNS4_10UnderscoreESX_SX_EEEEENS4_23SM90_TMA_LOAD_MULTICASTENS4_14ComposedLayoutINS4_7SwizzleILi3ELi4ELi3EEENS4_18smem_ptr_flag_bitsILi32EEENSS_INS5_IJNSA_ILi8EEENSA_ILi32EEEEEENS5_IJS17_SC_EEEEEEEvNS4_8identityES10_S1B_vS1C_EENS_8epilogue10collective18CollectiveEpilogueINS1E_23Sm100TmaWarpSpecializedILi3ELi2ELi16ELb1ELb0EEEJSH_NS5_IJNSS_ISF_SC_EENSS_IS17_SC_EEEEEfSI_fSI_NS1E_6fusion15FusionCallbacksIS1I_NS1M_17LinearCombinationIffffLNS_15FloatRoundStyleE2EEESH_S1L_JEEENS4_5SM1004TMEM4LOAD26SM100_TMEM_LOAD_16dp128b8xENS4_13SM90_TMA_LOADES1B_NS4_17SM75_U32x4_LDSM_NENS4_14SM90_TMA_STOREES1B_NS4_17SM90_U32x4_STSM_NENS4_39AutoVectorizingCopyWithAssumedAlignmentILi128EEEEEEvvEEEEvNT_6ParamsE) ;  /* 0xffffff7404747950 */ /* 0x000fea0003c3ffff */
        .weak           $__internal_2_$__cuda_sm10x_tcgen05_guardrail_trap_unallocated_columns_being_dealloced
        .type           $__internal_2_$__cuda_sm10x_tcgen05_guardrail_trap_unallocated_columns_being_dealloced,@function
        .size           $__internal_2_$__cuda_sm10x_tcgen05_guardrail_trap_unallocated_columns_being_dealloced,(.L_x_162 - $__internal_2_$__cuda_sm10x_tcgen05_guardrail_trap_unallocated_columns_being_dealloced)
$__internal_2_$__cuda_sm10x_tcgen05_guardrail_trap_unallocated_columns_being_dealloced:
[----:B------:R-:W-:Y:S05]  /*8a30*/  BPT.TRAP 0x1 ;  /* 0x000000040000795c */ /* 0x000fea0000300000 */
[----:B------:R-:W-:-:S04]  /*8a40*/  HFMA2 R3, -RZ, RZ, 0, 0 ;  /* 0x00000000ff037431 */ /* 0x000fc800000001ff */
[----:B------:R-:W-:Y:S05]  /*8a50*/  RET.REL.NODEC R2 `(_ZN7cutlass13device_kernelINS_4gemm6kernel13GemmUniversalIN4cute5tupleIJiiiiEEENS1_10collective13CollectiveMmaINS1_35MainloopSm100TmaUmmaWarpSpecializedILi3ELi2ELi4ENS5_IJNS4_1CILi4EEESB_NSA_ILi1EEEEEEEENS5_IJNSA_ILi64EEESF_NSA_ILi128EEEEEEfNS5_IJlSC_lEEEfSI_NS4_8TiledMMAINS4_8MMA_AtomIJNS4_17SM100_MMA_TF32_SSINS_10tfloat32_tESM_fLi64ELi64ELNS4_4UMMA5MajorE0ELSO_0ELNSN_7ScaleInE0ELSP_0EEEEEENS4_6LayoutINS5_IJSC_SC_SC_EEENS5_IJNSA_ILi0EEESU_SU_EEEEENS5_IJNS4_10UnderscoreESX_SX_EEEEENS4_23SM90_TMA_LOAD_MULTICASTENS4_14ComposedLayoutINS4_7SwizzleILi3ELi4ELi3EEENS4_18smem_ptr_flag_bitsILi32EEENSS_INS5_IJNSA_ILi8EEENSA_ILi32EEEEEENS5_IJS17_SC_EEEEEEEvNS4_8identityES10_S1B_vS1C_EENS_8epilogue10collective18CollectiveEpilogueINS1E_23Sm100TmaWarpSpecializedILi3ELi2ELi16ELb1ELb0EEEJSH_NS5_IJNSS_ISF_SC_EENSS_IS17_SC_EEEEEfSI_fSI_NS1E_6fusion15FusionCallbacksIS1I_NS1M_17LinearCombinationIffffLNS_15FloatRoundStyleE2EEESH_S1L_JEEENS4_5SM1004TMEM4LOAD26SM100_TMEM_LOAD_16dp128b8xENS4_13SM90_TMA_LOADES1B_NS4_17SM75_U32x4_LDSM_NENS4_14SM90_TMA_STOREES1B_NS4_17SM90_U32x4_STSM_NENS4_39AutoVectorizingCopyWithAssumedAlignmentILi128EEEEEEvvEEEEvNT_6ParamsE) ;  /* 0xffffff7402687950 */ /* 0x000fea0003c3ffff */
.L_x_161:
[----:B------:R-:W-:-:S00]  /*8a60*/  BRA `(.L_x_161) ;  /* 0xfffffffc00fc7947 */ /* 0x000fc0000383ffff */
[----:B------:R-:W-:-:S00]  /*8a70*/  NOP ;  /* 0x0000000000007918 */ /* 0x000fc00000000000 */
        /* <DEDUP_REMOVED lines=8> */
.L_x_162:


//--------------------- .nv.global.init           --------------------------
	.section	.nv.global.init,"aw",@progbits
.nv.global.init:
	.type		$str$27,@object
	.size		$str$27,($str$28 - $str$27)
$str$27:
        /*0000*/ 	.byte	0x28, 0x61, 0x64, 0x64, 0x72, 0x65, 0x73, 0x73, 0x20, 0x26, 0x20, 0x6d, 0x61, 0x73, 0x6b, 0x29
        /*0010*/ 	.byte	0x20, 0x3d, 0x3d, 0x20, 0x30, 0x00
	.type		$str$28,@object
	.size		$str$28,($str$26 - $str$28)
$str$28:
        /*0016*/ 	.byte	0x2f, 0x74, 0x6d, 0x70, 0x2f, 0x63, 0x75, 0x74, 0x6c, 0x61, 0x73, 0x73, 0x5f, 0x73, 0x77, 0x65
        /*0026*/ 	.byte	0x65, 0x70, 0x5f, 0x73, 0x72, 0x63, 0x2f, 0x69, 0x6e, 0x63, 0x6c, 0x75, 0x64, 0x65, 0x2f, 0x63
        /*0036*/ 	.byte	0x75, 0x74, 0x65, 0x2f, 0x70, 0x6f, 0x69, 0x6e, 0x74, 0x65, 0x72, 0x5f, 0x66, 0x6c, 0x61, 0x67
        /*0046*/ 	.byte	0x67, 0x65, 0x64, 0x2e, 0x68, 0x70, 0x70, 0x00
	.type		$str$26,@object
	.size		$str$26,($str$25 - $str$26)
$str$26:
        /*004e*/ 	.byte	0x2f, 0x74, 0x6d, 0x70, 0x2f, 0x63, 0x75, 0x74, 0x6c, 0x61, 0x73, 0x73, 0x5f, 0x73, 0x77, 0x65
        /*005e*/ 	.byte	0x65, 0x70, 0x5f, 0x73, 0x72, 0x63, 0x2f, 0x69, 0x6e, 0x63, 0x6c, 0x75, 0x64, 0x65, 0x2f, 0x63
        /*006e*/ 	.byte	0x75, 0x74, 0x65, 0x2f, 0x61, 0x74, 0x6f, 0x6d, 0x2f, 0x63, 0x6f, 0x70, 0x79, 0x5f, 0x74, 0x72
        /*007e*/ 	.byte	0x61, 0x69, 0x74, 0x73, 0x5f, 0x73, 0x6d, 0x31, 0x30, 0x30, 0x2e, 0x68, 0x70, 0x70, 0x00
	.type		$str$25,@object
	.size		$str$25,(__unnamed_1 - $str$25)
$str$25:
        /*008d*/ 	.byte	0x28, 0x28, 0x75, 0x69, 0x6e, 0x74, 0x33, 0x32, 0x5f, 0x74, 0x28, 0x74, 0x68, 0x72, 0x65, 0x61
        /*009d*/ 	.byte	0x64, 0x49, 0x64, 0x78, 0x2e, 0x78, 0x29, 0x20, 0x2f, 0x20, 0x33, 0x32, 0x29, 0x20, 0x25, 0x20
        /*00ad*/ 	.byte	0x34, 0x29, 0x20, 0x3d, 0x3d, 0x20, 0x28, 0x28, 0x28, 0x74, 0x6d, 0x65, 0x6d, 0x5f, 0x61, 0x64
        /*00bd*/ 	.byte	0x64, 0x72, 0x20, 0x3e, 0x3e, 0x20, 0x31, 0x36, 0x29, 0x20, 0x2f, 0x20, 0x33, 0x32, 0x29, 0x20
        /*00cd*/ 	.byte	0x25, 0x20, 0x34, 0x29, 0x00
	.type		__unnamed_1,@object
	.size		__unnamed_1,(__unnamed_2 - __unnamed_1)
__unnamed_1:
        /*00d2*/ 	.byte	0x61, 0x75, 0x74, 0x6f, 0x20, 0x63, 0x75, 0x74, 0x65, 0x3a, 0x3a, 0x61, 0x73, 0x5f, 0x70, 0x6f
        /* <DEDUP_REMOVED lines=23> */
        /*0252*/ 	.byte	0x3c, 0x32, 0x30, 0x34, 0x38, 0x3e, 0x3e, 0x3e, 0x3e, 0x5d, 0x00
	.type		__unnamed_2,@object
	.size		__unnamed_2,(.L_2 - __unnamed_2)
__unnamed_2:
        /* <DEDUP_REMOVED lines=45> */
        /*052d*/ 	.byte	0x3e, 0x3e, 0x3e, 0x5d, 0x00
.L_2:


//--------------------- .nv.shared._ZN7cutlass13device_kernelINS_4gemm6kernel13GemmUniversalIN4cute5tupleIJiiiiEEENS1_10collective13CollectiveMmaINS1_35MainloopSm100TmaUmmaWarpSpecializedILi3ELi2ELi4ENS5_IJNS4_1CILi4EEESB_NSA_ILi1EEEEEEEENS5_IJNSA_ILi64EEESF_NSA_ILi128EEEEEEfNS5_IJlSC_lEEEfSI_NS4_8TiledMMAINS4_8MMA_AtomIJNS4_17SM100_MMA_TF32_SSINS_10tfloat32_tESM_fLi64ELi64ELNS4_4UMMA5MajorE0ELSO_0ELNSN_7ScaleInE0ELSP_0EEEEEENS4_6LayoutINS5_IJSC_SC_SC_EEENS5_IJNSA_ILi0EEESU_SU_EEEEENS5_IJNS4_10UnderscoreESX_SX_EEEEENS4_23SM90_TMA_LOAD_MULTICASTENS4_14ComposedLayoutINS4_7SwizzleILi3ELi4ELi3EEENS4_18smem_ptr_flag_bitsILi32EEENSS_INS5_IJNSA_ILi8EEENSA_ILi32EEEEEENS5_IJS17_SC_EEEEEEEvNS4_8identityES10_S1B_vS1C_EENS_8epilogue10collective18CollectiveEpilogueINS1E_23Sm100TmaWarpSpecializedILi3ELi2ELi16ELb1ELb0EEEJSH_NS5_IJNSS_ISF_SC_EENSS_IS17_SC_EEEEEfSI_fSI_NS1E_6fusion15FusionCallbacksIS1I_NS1M_17LinearCombinationIffffLNS_15FloatRoundStyleE2EEESH_S1L_JEEENS4_5SM1004TMEM4LOAD26SM100_TMEM_LOAD_16dp128b8xENS4_13SM90_TMA_LOADES1B_NS4_17SM75_U32x4_LDSM_NENS4_14SM90_TMA_STOREES1B_NS4_17SM90_U32x4_STSM_NENS4_39AutoVectorizingCopyWithAssumedAlignmentILi128EEEEEEvvEEEEvNT_6ParamsE --------------------------
	.section	.nv.shared._ZN7cutlass13device_kernelINS_4gemm6kernel13GemmUniversalIN4cute5tupleIJiiiiEEENS1_10collective13CollectiveMmaINS1_35MainloopSm100TmaUmmaWarpSpecializedILi3ELi2ELi4ENS5_IJNS4_1CILi4EEESB_NSA_ILi1EEEEEEEENS5_IJNSA_ILi64EEESF_NSA_ILi128EEEEEEfNS5_IJlSC_lEEEfSI_NS4_8TiledMMAINS4_8MMA_AtomIJNS4_17SM100_MMA_TF32_SSINS_10tfloat32_tESM_fLi64ELi64ELNS4_4UMMA5MajorE0ELSO_0ELNSN_7ScaleInE0ELSP_0EEEEEENS4_6LayoutINS5_IJSC_SC_SC_EEENS5_IJNSA_ILi0EEESU_SU_EEEEENS5_IJNS4_10UnderscoreESX_SX_EEEEENS4_23SM90_TMA_LOAD_MULTICASTENS4_14ComposedLayoutINS4_7SwizzleILi3ELi4ELi3EEENS4_18smem_ptr_flag_bitsILi32EEENSS_INS5_IJNSA_ILi8EEENSA_ILi32EEEEEENS5_IJS17_SC_EEEEEEEvNS4_8identityES10_S1B_vS1C_EENS_8epilogue10collective18CollectiveEpilogueINS1E_23Sm100TmaWarpSpecializedILi3ELi2ELi16ELb1ELb0EEEJSH_NS5_IJNSS_ISF_SC_EENSS_IS17_SC_EEEEEfSI_fSI_NS1E_6fusion15FusionCallbacksIS1I_NS1M_17LinearCombinationIffffLNS_15FloatRoundStyleE2EEESH_S1L_JEEENS4_5SM1004TMEM4LOAD26SM100_TMEM_LOAD_16dp128b8xENS4_13SM90_TMA_LOADES1B_NS4_17SM75_U32x4_LDSM_NENS4_14SM90_TMA_STOREES1B_NS4_17SM90_U32x4_STSM_NENS4_39AutoVectorizingCopyWithAssumedAlignmentILi128EEEEEEvvEEEEvNT_6ParamsE,"aw",@nobits
	.sectionflags	@""
	.align	16
	.zero		1024


//--------------------- .nv.shared.reserved.0     --------------------------
	.section	.nv.shared.reserved.0,"aw",@nobits
	.weak		__nv_reservedSMEM_offset_0_alias
	.size		__nv_reservedSMEM_offset_0_alias, 0, 64
	.other		__nv_reservedSMEM_offset_0_alias,@"STO_CUDA_RESERVED_SHARED STV_DEFAULT"
__nv_reservedSMEM_offset_0_alias:
	.zero		0
.nv.shared.reserved.0:
	.zero		64
	.weak		__nv_reservedSMEM_tcgen05_partition
	.type		__nv_reservedSMEM_tcgen05_partition,@object
	.size		__nv_reservedSMEM_tcgen05_partition,(.L_0 - __nv_reservedSMEM_tcgen05_partition)
__nv_reservedSMEM_tcgen05_partition:
	.zero		32
.L_0:


//--------------------- .nv.global                --------------------------
	.section	.nv.global,"aw",@nobits
.nv.global:
	.type		_ZN40_INTERNAL_655ca398_4_k_cu_196e4517_284224cute1_E,@object
	.size		_ZN40_INTERNAL_655ca398_4_k_cu_196e4517_284224cute1_E,(_ZN40_INTERNAL_655ca398_4_k_cu_196e4517_284224cuda3std3__45__cpo6cbeginE - _ZN40_INTERNAL_655ca398_4_k_cu_196e4517_284224cute1_E)
_ZN40_INTERNAL_655ca398_4_k_cu_196e4517_284224cute1_E:
	.zero		1
	.type		_ZN40_INTERNAL_655ca398_4_k_cu_196e4517_284224cuda3std3__45__cpo6cbeginE,@object
	.size		_ZN40_INTERNAL_655ca398_4_k_cu_196e4517_284224cuda3std3__45__cpo6cbeginE,(_ZN40_INTERNAL_655ca398_4_k_cu_196e4517_284224cuda3std3__48in_placeE - _ZN40_INTERNAL_655ca398_4_k_cu_196e4517_284224cuda3std3__45__cpo6cbeginE)
_ZN40_INTERNAL_655ca398_4_k_cu_196e4517_284224cuda3std3__45__cpo6cbeginE:
	.zero		1
	.type		_ZN40_INTERNAL_655ca398_4_k_cu_196e4517_284224cuda3std3__48in_placeE,@object
	.size		_ZN40_INTERNAL_655ca398_4_k_cu_196e4517_284224cuda3std3__48in_placeE,(_ZN40_INTERNAL_655ca398_4_k_cu_196e4517_284224cuda3std6ranges3__45__cpo9iter_moveE - _ZN40_INTERNAL_655ca398_4_k_cu_196e4517_284224cuda3std3__48in_placeE)
_ZN40_INTERNAL_655ca398_4_k_cu_196e4517_284224cuda3std3__48in_placeE:
	.zero		1
	.type		_ZN40_INTERNAL_655ca398_4_k_cu_196e4517_284224cuda3std6ranges3__45__cpo9iter_moveE,@object
	.size		_ZN40_INTERNAL_655ca398_4_k_cu_196e4517_284224cuda3std6ranges3__45__cpo9iter_moveE,(_ZN40_INTERNAL_655ca398_4_k_cu_196e4517_284224cuda3std3__45__cpo5beginE - _ZN40_INTERNAL_655ca398_4_k_cu_196e4517_284224cuda3std6ranges3__45__cpo9iter_moveE)
_ZN40_INTERNAL_655ca398_4_k_cu_196e4517_284224cuda3std6ranges3__45__cpo9iter_moveE:
	.zero		1
	.type		_ZN40_INTERNAL_655ca398_4_k_cu_196e4517_284224cuda3std3__45__cpo5beginE,@object
	.size		_ZN40_INTERNAL_655ca398_4_k_cu_196e4517_284224cuda3std3__45__cpo5beginE,(_ZN40_INTERNAL_655ca398_4_k_cu_196e4517_284224cuda3std3__442_GLOBAL__N__655ca398_4_k_cu_196e4517_284226ignoreE - _ZN40_INTERNAL_655ca398_4_k_cu_196e4517_284224cuda3std3__45__cpo5beginE)
_ZN40_INTERNAL_655ca398_4_k_cu_196e4517_284224cuda3std3__45__cpo5beginE:
	.zero		1
	.type		_ZN40_INTERNAL_655ca398_4_k_cu_196e4517_284224cuda3std3__442_GLOBAL__N__655ca398_4_k_cu_196e4517_284226ignoreE,@object
	.size		_ZN40_INTERNAL_655ca398_4_k_cu_196e4517_284224cuda3std3__442_GLOBAL__N__655ca398_4_k_cu_196e4517_284226ignoreE,(_ZN40_INTERNAL_655ca398_4_k_cu_196e4517_284224cute7productE - _ZN40_INTERNAL_655ca398_4_k_cu_196e4517_284224cuda3std3__442_GLOBAL__N__655ca398_4_k_cu_196e4517_284226ignoreE)
_ZN40_INTERNAL_655ca398_4_k_cu_196e4517_284224cuda3std3__442_GLOBAL__N__655ca398_4_k_cu_196e4517_284226ignoreE:
	.zero		1
	.type		_ZN40_INTERNAL_655ca398_4_k_cu_196e4517_284224cute7productE,@object
	.size		_ZN40_INTERNAL_655ca398_4_k_cu_196e4517_284224cute7productE,(_ZN40_INTERNAL_655ca398_4_k_cu_196e4517_284224cuda3std3__45__cpo3endE - _ZN40_INTERNAL_655ca398_4_k_cu_196e4517_284224cute7productE)
_ZN40_INTERNAL_655ca398_4_k_cu_196e4517_284224cute7productE:
	.zero		1
	.type		_ZN40_INTERNAL_655ca398_4_k_cu_196e4517_284224cuda3std3__45__cpo3endE,@object
	.size		_ZN40_INTERNAL_655ca398_4_k_cu_196e4517_284224cuda3std3__45__cpo3endE,(_ZN40_INTERNAL_655ca398_4_k_cu_196e4517_284224cuda3std3__419piecewise_constructE - _ZN40_INTERNAL_655ca398_4_k_cu_196e4517_284224cuda3std3__45__cpo3endE)
_ZN40_INTERNAL_655ca398_4_k_cu_196e4517_284224cuda3std3__45__cpo3endE:
	.zero		1
	.type		_ZN40_INTERNAL_655ca398_4_k_cu_196e4517_284224cuda3std3__419piecewise_constructE,@object
	.size		_ZN40_INTERNAL_655ca398_4_k_cu_196e4517_284224cuda3std3__419piecewise_constructE,(_ZN40_INTERNAL_655ca398_4_k_cu_196e4517_284224cuda3std3__45__cpo4cendE - _ZN40_INTERNAL_655ca398_4_k_cu_196e4517_284224cuda3std3__419piecewise_constructE)
_ZN40_INTERNAL_655ca398_4_k_cu_196e4517_284224cuda3std3__419piecewise_constructE:
	.zero		1
	.type		_ZN40_INTERNAL_655ca398_4_k_cu_196e4517_284224cuda3std3__45__cpo4cendE,@object
	.size		_ZN40_INTERNAL_655ca398_4_k_cu_196e4517_284224cuda3std3__45__cpo4cendE,(_ZN40_INTERNAL_655ca398_4_k_cu_196e4517_284224cuda3std6ranges3__45__cpo4swapE - _ZN40_INTERNAL_655ca398_4_k_cu_196e4517_284224cuda3std3__45__cpo4cendE)
_ZN40_INTERNAL_655ca398_4_k_cu_196e4517_284224cuda3std3__45__cpo4cendE:
	.zero		1
	.type		_ZN40_INTERNAL_655ca398_4_k_cu_196e4517_284224cuda3std6ranges3__45__cpo4swapE,@object
	.size		_ZN40_INTERNAL_655ca398_4_k_cu_196e4517_284224cuda3std6ranges3__45__cpo4swapE,(.L_10 - _ZN40_INTERNAL_655ca398_4_k_cu_196e4517_284224cuda3std6ranges3__45__cpo4swapE)
_ZN40_INTERNAL_655ca398_4_k_cu_196e4517_284224cuda3std6ranges3__45__cpo4swapE:
	.zero		1
.L_10:


//--------------------- .nv.constant0._ZN7cutlass13device_kernelINS_4gemm6kernel13GemmUniversalIN4cute5tupleIJiiiiEEENS1_10collective13CollectiveMmaINS1_35MainloopSm100TmaUmmaWarpSpecializedILi3ELi2ELi4ENS5_IJNS4_1CILi4EEESB_NSA_ILi1EEEEEEEENS5_IJNSA_ILi64EEESF_NSA_ILi128EEEEEEfNS5_IJlSC_lEEEfSI_NS4_8TiledMMAINS4_8MMA_AtomIJNS4_17SM100_MMA_TF32_SSINS_10tfloat32_tESM_fLi64ELi64ELNS4_4UMMA5MajorE0ELSO_0ELNSN_7ScaleInE0ELSP_0EEEEEENS4_6LayoutINS5_IJSC_SC_SC_EEENS5_IJNSA_ILi0EEESU_SU_EEEEENS5_IJNS4_10UnderscoreESX_SX_EEEEENS4_23SM90_TMA_LOAD_MULTICASTENS4_14ComposedLayoutINS4_7SwizzleILi3ELi4ELi3EEENS4_18smem_ptr_flag_bitsILi32EEENSS_INS5_IJNSA_ILi8EEENSA_ILi32EEEEEENS5_IJS17_SC_EEEEEEEvNS4_8identityES10_S1B_vS1C_EENS_8epilogue10collective18CollectiveEpilogueINS1E_23Sm100TmaWarpSpecializedILi3ELi2ELi16ELb1ELb0EEEJSH_NS5_IJNSS_ISF_SC_EENSS_IS17_SC_EEEEEfSI_fSI_NS1E_6fusion15FusionCallbacksIS1I_NS1M_17LinearCombinationIffffLNS_15FloatRoundStyleE2EEESH_S1L_JEEENS4_5SM1004TMEM4LOAD26SM100_TMEM_LOAD_16dp128b8xENS4_13SM90_TMA_LOADES1B_NS4_17SM75_U32x4_LDSM_NENS4_14SM90_TMA_STOREES1B_NS4_17SM90_U32x4_STSM_NENS4_39AutoVectorizingCopyWithAssumedAlignmentILi128EEEEEEvvEEEEvNT_6ParamsE --------------------------
	.section	.nv.constant0._ZN7cutlass13device_kernelINS_4gemm6kernel13GemmUniversalIN4cute5tupleIJiiiiEEENS1_10collective13CollectiveMmaINS1_35MainloopSm100TmaUmmaWarpSpecializedILi3ELi2ELi4ENS5_IJNS4_1CILi4EEESB_NSA_ILi1EEEEEEEENS5_IJNSA_ILi64EEESF_NSA_ILi128EEEEEEfNS5_IJlSC_lEEEfSI_NS4_8TiledMMAINS4_8MMA_AtomIJNS4_17SM100_MMA_TF32_SSINS_10tfloat32_tESM_fLi64ELi64ELNS4_4UMMA5MajorE0ELSO_0ELNSN_7ScaleInE0ELSP_0EEEEEENS4_6LayoutINS5_IJSC_SC_SC_EEENS5_IJNSA_ILi0EEESU_SU_EEEEENS5_IJNS4_10UnderscoreESX_SX_EEEEENS4_23SM90_TMA_LOAD_MULTICASTENS4_14ComposedLayoutINS4_7SwizzleILi3ELi4ELi3EEENS4_18smem_ptr_flag_bitsILi32EEENSS_INS5_IJNSA_ILi8EEENSA_ILi32EEEEEENS5_IJS17_SC_EEEEEEEvNS4_8identityES10_S1B_vS1C_EENS_8epilogue10collective18CollectiveEpilogueINS1E_23Sm100TmaWarpSpecializedILi3ELi2ELi16ELb1ELb0EEEJSH_NS5_IJNSS_ISF_SC_EENSS_IS17_SC_EEEEEfSI_fSI_NS1E_6fusion15FusionCallbacksIS1I_NS1M_17LinearCombinationIffffLNS_15FloatRoundStyleE2EEESH_S1L_JEEENS4_5SM1004TMEM4LOAD26SM100_TMEM_LOAD_16dp128b8xENS4_13SM90_TMA_LOADES1B_NS4_17SM75_U32x4_LDSM_NENS4_14SM90_TMA_STOREES1B_NS4_17SM90_U32x4_STSM_NENS4_39AutoVectorizingCopyWithAssumedAlignmentILi128EEEEEEvvEEEEvNT_6ParamsE,"a",@progbits
	.sectionflags	@""
	.align	4
.nv.constant0._ZN7cutlass13device_kernelINS_4gemm6kernel13GemmUniversalIN4cute5tupleIJiiiiEEENS1_10collective13CollectiveMmaINS1_35MainloopSm100TmaUmmaWarpSpecializedILi3ELi2ELi4ENS5_IJNS4_1CILi4EEESB_NSA_ILi1EEEEEEEENS5_IJNSA_ILi64EEESF_NSA_ILi128EEEEEEfNS5_IJlSC_lEEEfSI_NS4_8TiledMMAINS4_8MMA_AtomIJNS4_17SM100_MMA_TF32_SSINS_10tfloat32_tESM_fLi64ELi64ELNS4_4UMMA5MajorE0ELSO_0ELNSN_7ScaleInE0ELSP_0EEEEEENS4_6LayoutINS5_IJSC_SC_SC_EEENS5_IJNSA_ILi0EEESU_SU_EEEEENS5_IJNS4_10UnderscoreESX_SX_EEEEENS4_23SM90_TMA_LOAD_MULTICASTENS4_14ComposedLayoutINS4_7SwizzleILi3ELi4ELi3EEENS4_18smem_ptr_flag_bitsILi32EEENSS_INS5_IJNSA_ILi8EEENSA_ILi32EEEEEENS5_IJS17_SC_EEEEEEEvNS4_8identityES10_S1B_vS1C_EENS_8epilogue10collective18CollectiveEpilogueINS1E_23Sm100TmaWarpSpecializedILi3ELi2ELi16ELb1ELb0EEEJSH_NS5_IJNSS_ISF_SC_EENSS_IS17_SC_EEEEEfSI_fSI_NS1E_6fusion15FusionCallbacksIS1I_NS1M_17LinearCombinationIffffLNS_15FloatRoundStyleE2EEESH_S1L_JEEENS4_5SM1004TMEM4LOAD26SM100_TMEM_LOAD_16dp128b8xENS4_13SM90_TMA_LOADES1B_NS4_17SM75_U32x4_LDSM_NENS4_14SM90_TMA_STOREES1B_NS4_17SM90_U32x4_STSM_NENS4_39AutoVectorizingCopyWithAssumedAlignmentILi128EEEEEEvvEEEEvNT_6ParamsE:
	.zero		2944


//--------------------- SYMBOLS --------------------------

	.type		.nv.reservedSmem.offset0,@object
	.size		.nv.reservedSmem.offset0,0x4
	.type		.nv.reservedSmem.cap,@object
	.size		.nv.reservedSmem.cap,0x4
	.type		__assertfail,@function
